//
// Generated by NVIDIA NVVM Compiler
//
// Compiler Build ID: CL-36424714
// Cuda compilation tools, release 13.0, V13.0.88
// Based on NVVM 20.0.0
//

.version 9.0
.target sm_100
.address_size 64

	// .globl	_Z4stepP4BodyS0_if

.visible .entry _Z4stepP4BodyS0_if(
	.param .u64 .ptr .align 1 _Z4stepP4BodyS0_if_param_0,
	.param .u64 .ptr .align 1 _Z4stepP4BodyS0_if_param_1,
	.param .u32 _Z4stepP4BodyS0_if_param_2,
	.param .f32 _Z4stepP4BodyS0_if_param_3
)
{
	.reg .pred 	%p<15>;
	.reg .b16 	%rs<2>;
	.reg .b32 	%r<25>;
	.reg .b32 	%f<261>;
	.reg .b64 	%rd<19>;

	ld.param.u64 	%rd8, [_Z4stepP4BodyS0_if_param_0];
	ld.param.u32 	%r12, [_Z4stepP4BodyS0_if_param_2];
	cvta.to.global.u64 	%rd1, %rd8;
	mov.u32 	%r1, %tid.x;
	setp.ge.s32 	%p1, %r1, %r12;
	@%p1 bra 	$L__BB0_23;
	mul.wide.u32 	%rd9, %r1, 48;
	add.s64 	%rd10, %rd1, %rd9;
	ld.global.u8 	%rs1, [%rd10];
	ld.global.f32 	%f1, [%rd10+4];
	ld.global.f32 	%f2, [%rd10+8];
	ld.global.f32 	%f3, [%rd10+12];
	ld.global.v2.f32 	{%f4, %f5}, [%rd10+16];
	ld.global.v2.f32 	{%f6, %f8}, [%rd10+24];
	ld.global.f32 	%f9, [%rd10+32];
	ld.global.u64 	%rd2, [%rd10+40];
	add.s32 	%r14, %r12, -1;
	and.b32  	%r2, %r12, 3;
	setp.lt.u32 	%p2, %r14, 3;
	mov.f32 	%f230, 0f00000000;
	mov.b32 	%r24, 0;
	mov.f32 	%f229, %f230;
	mov.f32 	%f228, %f230;
	@%p2 bra 	$L__BB0_12;
	and.b32  	%r24, %r12, -4;
	neg.s32 	%r21, %r1;
	add.s64 	%rd18, %rd1, 100;
	mov.f32 	%f230, 0f00000000;
	mov.b32 	%r22, 0;
$L__BB0_3:
	.pragma "nounroll";
	setp.eq.s32 	%p3, %r21, 0;
	@%p3 bra 	$L__BB0_5;
	ld.global.f32 	%f71, [%rd18+-96];
	ld.global.f32 	%f72, [%rd18+-92];
	ld.global.f32 	%f73, [%rd18+-88];
	ld.global.f32 	%f74, [%rd18+-72];
	sub.f32 	%f75, %f71, %f1;
	sub.f32 	%f76, %f72, %f2;
	sub.f32 	%f77, %f73, %f3;
	mul.f32 	%f78, %f76, %f76;
	fma.rn.f32 	%f79, %f75, %f75, %f78;
	fma.rn.f32 	%f80, %f77, %f77, %f79;
	sqrt.rn.f32 	%f81, %f80;
	mul.f32 	%f82, %f8, %f74;
	fma.rn.f32 	%f83, %f81, %f81, 0f4E5693A4;
	div.rn.f32 	%f84, %f82, %f83;
	mul.f32 	%f85, %f75, %f84;
	div.rn.f32 	%f86, %f85, %f81;
	add.f32 	%f228, %f228, %f86;
	mul.f32 	%f87, %f76, %f84;
	div.rn.f32 	%f88, %f87, %f81;
	add.f32 	%f229, %f229, %f88;
	mul.f32 	%f89, %f77, %f84;
	div.rn.f32 	%f90, %f89, %f81;
	add.f32 	%f230, %f230, %f90;
$L__BB0_5:
	add.s32 	%r16, %r22, 1;
	setp.eq.s32 	%p4, %r16, %r1;
	@%p4 bra 	$L__BB0_7;
	ld.global.f32 	%f91, [%rd18+-48];
	ld.global.f32 	%f92, [%rd18+-44];
	ld.global.f32 	%f93, [%rd18+-40];
	ld.global.f32 	%f94, [%rd18+-24];
	sub.f32 	%f95, %f91, %f1;
	sub.f32 	%f96, %f92, %f2;
	sub.f32 	%f97, %f93, %f3;
	mul.f32 	%f98, %f96, %f96;
	fma.rn.f32 	%f99, %f95, %f95, %f98;
	fma.rn.f32 	%f100, %f97, %f97, %f99;
	sqrt.rn.f32 	%f101, %f100;
	mul.f32 	%f102, %f8, %f94;
	fma.rn.f32 	%f103, %f101, %f101, 0f4E5693A4;
	div.rn.f32 	%f104, %f102, %f103;
	mul.f32 	%f105, %f95, %f104;
	div.rn.f32 	%f106, %f105, %f101;
	add.f32 	%f228, %f228, %f106;
	mul.f32 	%f107, %f96, %f104;
	div.rn.f32 	%f108, %f107, %f101;
	add.f32 	%f229, %f229, %f108;
	mul.f32 	%f109, %f97, %f104;
	div.rn.f32 	%f110, %f109, %f101;
	add.f32 	%f230, %f230, %f110;
$L__BB0_7:
	add.s32 	%r17, %r22, 2;
	setp.eq.s32 	%p5, %r17, %r1;
	@%p5 bra 	$L__BB0_9;
	ld.global.f32 	%f111, [%rd18];
	ld.global.f32 	%f112, [%rd18+4];
	ld.global.f32 	%f113, [%rd18+8];
	ld.global.f32 	%f114, [%rd18+24];
	sub.f32 	%f115, %f111, %f1;
	sub.f32 	%f116, %f112, %f2;
	sub.f32 	%f117, %f113, %f3;
	mul.f32 	%f118, %f116, %f116;
	fma.rn.f32 	%f119, %f115, %f115, %f118;
	fma.rn.f32 	%f120, %f117, %f117, %f119;
	sqrt.rn.f32 	%f121, %f120;
	mul.f32 	%f122, %f8, %f114;
	fma.rn.f32 	%f123, %f121, %f121, 0f4E5693A4;
	div.rn.f32 	%f124, %f122, %f123;
	mul.f32 	%f125, %f115, %f124;
	div.rn.f32 	%f126, %f125, %f121;
	add.f32 	%f228, %f228, %f126;
	mul.f32 	%f127, %f116, %f124;
	div.rn.f32 	%f128, %f127, %f121;
	add.f32 	%f229, %f229, %f128;
	mul.f32 	%f129, %f117, %f124;
	div.rn.f32 	%f130, %f129, %f121;
	add.f32 	%f230, %f230, %f130;
$L__BB0_9:
	add.s32 	%r18, %r22, 3;
	setp.eq.s32 	%p6, %r18, %r1;
	@%p6 bra 	$L__BB0_11;
	ld.global.f32 	%f131, [%rd18+48];
	ld.global.f32 	%f132, [%rd18+52];
	ld.global.f32 	%f133, [%rd18+56];
	ld.global.f32 	%f134, [%rd18+72];
	sub.f32 	%f135, %f131, %f1;
	sub.f32 	%f136, %f132, %f2;
	sub.f32 	%f137, %f133, %f3;
	mul.f32 	%f138, %f136, %f136;
	fma.rn.f32 	%f139, %f135, %f135, %f138;
	fma.rn.f32 	%f140, %f137, %f137, %f139;
	sqrt.rn.f32 	%f141, %f140;
	mul.f32 	%f142, %f8, %f134;
	fma.rn.f32 	%f143, %f141, %f141, 0f4E5693A4;
	div.rn.f32 	%f144, %f142, %f143;
	mul.f32 	%f145, %f135, %f144;
	div.rn.f32 	%f146, %f145, %f141;
	add.f32 	%f228, %f228, %f146;
	mul.f32 	%f147, %f136, %f144;
	div.rn.f32 	%f148, %f147, %f141;
	add.f32 	%f229, %f229, %f148;
	mul.f32 	%f149, %f137, %f144;
	div.rn.f32 	%f150, %f149, %f141;
	add.f32 	%f230, %f230, %f150;
$L__BB0_11:
	add.s32 	%r22, %r22, 4;
	add.s32 	%r21, %r21, 4;
	add.s64 	%rd18, %rd18, 192;
	setp.ne.s32 	%p7, %r22, %r24;
	@%p7 bra 	$L__BB0_3;
$L__BB0_12:
	setp.eq.s32 	%p8, %r2, 0;
	@%p8 bra 	$L__BB0_22;
	setp.eq.s32 	%p9, %r2, 1;
	@%p9 bra 	$L__BB0_19;
	setp.eq.s32 	%p10, %r24, %r1;
	mul.wide.u32 	%rd11, %r24, 48;
	add.s64 	%rd6, %rd1, %rd11;
	@%p10 bra 	$L__BB0_16;
	ld.global.f32 	%f152, [%rd6+4];
	ld.global.f32 	%f153, [%rd6+8];
	ld.global.f32 	%f154, [%rd6+12];
	ld.global.f32 	%f155, [%rd6+28];
	sub.f32 	%f156, %f152, %f1;
	sub.f32 	%f157, %f153, %f2;
	sub.f32 	%f158, %f154, %f3;
	mul.f32 	%f159, %f157, %f157;
	fma.rn.f32 	%f160, %f156, %f156, %f159;
	fma.rn.f32 	%f161, %f158, %f158, %f160;
	sqrt.rn.f32 	%f162, %f161;
	mul.f32 	%f163, %f8, %f155;
	fma.rn.f32 	%f164, %f162, %f162, 0f4E5693A4;
	div.rn.f32 	%f165, %f163, %f164;
	mul.f32 	%f166, %f156, %f165;
	div.rn.f32 	%f167, %f166, %f162;
	add.f32 	%f228, %f228, %f167;
	mul.f32 	%f168, %f157, %f165;
	div.rn.f32 	%f169, %f168, %f162;
	add.f32 	%f229, %f229, %f169;
	mul.f32 	%f170, %f158, %f165;
	div.rn.f32 	%f171, %f170, %f162;
	add.f32 	%f230, %f230, %f171;
$L__BB0_16:
	add.s32 	%r19, %r24, 1;
	setp.eq.s32 	%p11, %r19, %r1;
	@%p11 bra 	$L__BB0_18;
	ld.global.f32 	%f172, [%rd6+52];
	ld.global.f32 	%f173, [%rd6+56];
	ld.global.f32 	%f174, [%rd6+60];
	ld.global.f32 	%f175, [%rd6+76];
	sub.f32 	%f176, %f172, %f1;
	sub.f32 	%f177, %f173, %f2;
	sub.f32 	%f178, %f174, %f3;
	mul.f32 	%f179, %f177, %f177;
	fma.rn.f32 	%f180, %f176, %f176, %f179;
	fma.rn.f32 	%f181, %f178, %f178, %f180;
	sqrt.rn.f32 	%f182, %f181;
	mul.f32 	%f183, %f8, %f175;
	fma.rn.f32 	%f184, %f182, %f182, 0f4E5693A4;
	div.rn.f32 	%f185, %f183, %f184;
	mul.f32 	%f186, %f176, %f185;
	div.rn.f32 	%f187, %f186, %f182;
	add.f32 	%f228, %f228, %f187;
	mul.f32 	%f188, %f177, %f185;
	div.rn.f32 	%f189, %f188, %f182;
	add.f32 	%f229, %f229, %f189;
	mul.f32 	%f190, %f178, %f185;
	div.rn.f32 	%f191, %f190, %f182;
	add.f32 	%f230, %f230, %f191;
$L__BB0_18:
	add.s32 	%r24, %r24, 2;
$L__BB0_19:
	and.b32  	%r20, %r12, 1;
	setp.eq.b32 	%p12, %r20, 1;
	not.pred 	%p13, %p12;
	@%p13 bra 	$L__BB0_22;
	setp.eq.s32 	%p14, %r24, %r1;
	@%p14 bra 	$L__BB0_22;
	mul.wide.u32 	%rd12, %r24, 48;
	add.s64 	%rd13, %rd1, %rd12;
	ld.global.f32 	%f192, [%rd13+4];
	ld.global.f32 	%f193, [%rd13+8];
	ld.global.f32 	%f194, [%rd13+12];
	ld.global.f32 	%f195, [%rd13+28];
	sub.f32 	%f196, %f192, %f1;
	sub.f32 	%f197, %f193, %f2;
	sub.f32 	%f198, %f194, %f3;
	mul.f32 	%f199, %f197, %f197;
	fma.rn.f32 	%f200, %f196, %f196, %f199;
	fma.rn.f32 	%f201, %f198, %f198, %f200;
	sqrt.rn.f32 	%f202, %f201;
	mul.f32 	%f203, %f8, %f195;
	fma.rn.f32 	%f204, %f202, %f202, 0f4E5693A4;
	div.rn.f32 	%f205, %f203, %f204;
	mul.f32 	%f206, %f196, %f205;
	div.rn.f32 	%f207, %f206, %f202;
	add.f32 	%f228, %f228, %f207;
	mul.f32 	%f208, %f197, %f205;
	div.rn.f32 	%f209, %f208, %f202;
	add.f32 	%f229, %f229, %f209;
	mul.f32 	%f210, %f198, %f205;
	div.rn.f32 	%f211, %f210, %f202;
	add.f32 	%f230, %f230, %f211;
$L__BB0_22:
	ld.param.f32 	%f224, [_Z4stepP4BodyS0_if_param_3];
	ld.param.u64 	%rd17, [_Z4stepP4BodyS0_if_param_1];
	mul.f32 	%f212, %f224, %f228;
	div.rn.f32 	%f213, %f212, %f8;
	add.f32 	%f214, %f4, %f213;
	mul.f32 	%f215, %f224, %f229;
	div.rn.f32 	%f216, %f215, %f8;
	add.f32 	%f217, %f5, %f216;
	mul.f32 	%f218, %f224, %f230;
	div.rn.f32 	%f219, %f218, %f8;
	add.f32 	%f220, %f6, %f219;
	fma.rn.f32 	%f221, %f224, %f214, %f1;
	fma.rn.f32 	%f222, %f224, %f217, %f2;
	fma.rn.f32 	%f223, %f224, %f220, %f3;
	cvta.to.global.u64 	%rd14, %rd17;
	mul.wide.u32 	%rd15, %r1, 48;
	add.s64 	%rd16, %rd14, %rd15;
	st.global.u8 	[%rd16], %rs1;
	st.global.f32 	[%rd16+32], %f9;
	st.global.u64 	[%rd16+40], %rd2;
	st.global.f32 	[%rd16+4], %f221;
	st.global.v2.f32 	[%rd16+8], {%f222, %f223};
	st.global.v2.f32 	[%rd16+16], {%f214, %f217};
	st.global.v2.f32 	[%rd16+24], {%f220, %f8};
$L__BB0_23:
	ret;

}
	// .globl	_Z18prepareForNextStepP4BodyS0_i
.visible .entry _Z18prepareForNextStepP4BodyS0_i(
	.param .u64 .ptr .align 1 _Z18prepareForNextStepP4BodyS0_i_param_0,
	.param .u64 .ptr .align 1 _Z18prepareForNextStepP4BodyS0_i_param_1,
	.param .u32 _Z18prepareForNextStepP4BodyS0_i_param_2
)
{
	.reg .pred 	%p<2>;
	.reg .b32 	%r<15>;
	.reg .b64 	%rd<8>;

	ld.param.u64 	%rd1, [_Z18prepareForNextStepP4BodyS0_i_param_0];
	ld.param.u64 	%rd2, [_Z18prepareForNextStepP4BodyS0_i_param_1];
	ld.param.u32 	%r2, [_Z18prepareForNextStepP4BodyS0_i_param_2];
	mov.u32 	%r1, %tid.x;
	setp.ge.s32 	%p1, %r1, %r2;
	@%p1 bra 	$L__BB1_2;
	cvta.to.global.u64 	%rd3, %rd2;
	cvta.to.global.u64 	%rd4, %rd1;
	mul.wide.u32 	%rd5, %r1, 48;
	add.s64 	%rd6, %rd4, %rd5;
	add.s64 	%rd7, %rd3, %rd5;
	.pragma "used_bytes_mask 241";
	ld.global.v2.u32 	{%r3, %r4}, [%rd7];
	ld.global.v2.u32 	{%r5, %r6}, [%rd7+8];
	ld.global.v2.u32 	{%r7, %r8}, [%rd7+16];
	ld.global.v2.u32 	{%r9, %r10}, [%rd7+24];
	.pragma "used_bytes_mask 15";
	ld.global.v2.u32 	{%r11, %r12}, [%rd7+32];
	ld.global.v2.u32 	{%r13, %r14}, [%rd7+40];
	st.global.v2.u32 	[%rd6], {%r3, %r4};
	st.global.v2.u32 	[%rd6+8], {%r5, %r6};
	st.global.v2.u32 	[%rd6+16], {%r7, %r8};
	st.global.v2.u32 	[%rd6+24], {%r9, %r10};
	st.global.v2.u32 	[%rd6+32], {%r11, %r12};
	st.global.v2.u32 	[%rd6+40], {%r13, %r14};
$L__BB1_2:
	ret;

}


// ===== COMPILED SASS (sm_100) =====

	.target	sm_100

	.elftype	@"ET_EXEC"


//--------------------- .note.nv.tkinfo           --------------------------
	.section	.note.nv.tkinfo,"",@"SHT_NOTE"
	.sectionflags	@"SHF_NOTE_NV_TKINFO"
	.tkinfo
        /*0018*/ 	.word	0x00000002
        /*0030*/ 	.string	""
        /*0030*/ 	.string	"ptxas"
        /*0030*/ 	.string	"Cuda compilation tools, release 13.0, V13.0.88"
        /*0030*/ 	.string	"Build cuda_13.0.r13.0/compiler.36424714_0"
        /*0030*/ 	.string	"-arch sm_100 -m 64 "



//--------------------- .note.nv.cuinfo           --------------------------
	.section	.note.nv.cuinfo,"",@"SHT_NOTE"
	.sectionflags	@"SHF_NOTE_NV_CUINFO"
        /*0018*/ 	.short	0x0002
        /*001a*/ 	.short	0x0064
        /*001c*/ 	.short	0x0082
	.zero		2


//--------------------- .nv.info                  --------------------------
	.section	.nv.info,"",@"SHT_CUDA_INFO"
	.align	4


	//----- nvinfo : EIATTR_REGCOUNT
	.align		4
        /*0000*/ 	.byte	0x04, 0x2f
        /*0002*/ 	.short	(.L_1 - .L_0)
	.align		4
.L_0:
        /*0004*/ 	.word	index@(_Z4stepP4BodyS0_if)
        /*0008*/ 	.word	0x00000026


	//----- nvinfo : EIATTR_FRAME_SIZE
	.align		4
.L_1:
        /*000c*/ 	.byte	0x04, 0x11
        /*000e*/ 	.short	(.L_3 - .L_2)
	.align		4
.L_2:
        /*0010*/ 	.word	index@($__internal_1_$__cuda_sm3x_div_rn_noftz_f32_slowpath)
        /*0014*/ 	.word	0x00000000


	//----- nvinfo : EIATTR_FRAME_SIZE
	.align		4
.L_3:
        /*0018*/ 	.byte	0x04, 0x11
        /*001a*/ 	.short	(.L_5 - .L_4)
	.align		4
.L_4:
        /*001c*/ 	.word	index@($__internal_0_$__cuda_sm20_sqrt_rn_f32_slowpath)
        /*0020*/ 	.word	0x00000000


	//----- nvinfo : EIATTR_FRAME_SIZE
	.align		4
.L_5:
        /*0024*/ 	.byte	0x04, 0x11
        /*0026*/ 	.short	(.L_7 - .L_6)
	.align		4
.L_6:
        /*0028*/ 	.word	index@(_Z4stepP4BodyS0_if)
        /*002c*/ 	.word	0x00000000


	//----- nvinfo : EIATTR_REGCOUNT
	.align		4
.L_7:
        /*0030*/ 	.byte	0x04, 0x2f
        /*0032*/ 	.short	(.L_9 - .L_8)
	.align		4
.L_8:
        /*0034*/ 	.word	index@(_Z18prepareForNextStepP4BodyS0_i)
        /*0038*/ 	.word	0x00000016


	//----- nvinfo : EIATTR_FRAME_SIZE
	.align		4
.L_9:
        /*003c*/ 	.byte	0x04, 0x11
        /*003e*/ 	.short	(.L_11 - .L_10)
	.align		4
.L_10:
        /*0040*/ 	.word	index@(_Z18prepareForNextStepP4BodyS0_i)
        /*0044*/ 	.word	0x00000000


	//----- nvinfo : EIATTR_MIN_STACK_SIZE
	.align		4
.L_11:
        /*0048*/ 	.byte	0x04, 0x12
        /*004a*/ 	.short	(.L_13 - .L_12)
	.align		4
.L_12:
        /*004c*/ 	.word	index@(_Z18prepareForNextStepP4BodyS0_i)
        /*0050*/ 	.word	0x00000000


	//----- nvinfo : EIATTR_MIN_STACK_SIZE
	.align		4
.L_13:
        /*0054*/ 	.byte	0x04, 0x12
        /*0056*/ 	.short	(.L_15 - .L_14)
	.align		4
.L_14:
        /*0058*/ 	.word	index@(_Z4stepP4BodyS0_if)
        /*005c*/ 	.word	0x00000000
.L_15:


//--------------------- .nv.compat                --------------------------
	.section	.nv.compat,"",@"SHT_CUDA_COMPAT_INFO"
	.align	4
        /*0000*/ 	.byte	0x02, 0x09, 0x00, 0x00, 0x02, 0x02, 0x01, 0x00, 0x02, 0x05, 0x05, 0x00, 0x03, 0x07, 0x01, 0x01
        /*0010*/ 	.byte	0x02, 0x03, 0x00, 0x00, 0x02, 0x06, 0x01, 0x00, 0x04, 0x0b, 0x08, 0x00, 0x01, 0x00, 0x00, 0x00
        /*0020*/ 	.byte	0x00, 0x00, 0x00, 0x00


//--------------------- .nv.info._Z18prepareForNextStepP4BodyS0_i --------------------------
	.section	.nv.info._Z18prepareForNextStepP4BodyS0_i,"",@"SHT_CUDA_INFO"
	.sectionflags	@""
	.align	4


	//----- nvinfo : EIATTR_CUDA_API_VERSION
	.align		4
        /*0000*/ 	.byte	0x04, 0x37
        /*0002*/ 	.short	(.L_17 - .L_16)
.L_16:
        /*0004*/ 	.word	0x00000082


	//----- nvinfo : EIATTR_KPARAM_INFO
	.align		4
.L_17:
        /*0008*/ 	.byte	0x04, 0x17
        /*000a*/ 	.short	(.L_19 - .L_18)
.L_18:
        /*000c*/ 	.word	0x00000000
        /*0010*/ 	.short	0x0002
        /*0012*/ 	.short	0x0010
        /*0014*/ 	.byte	0x00, 0xf0, 0x11, 0x00


	//----- nvinfo : EIATTR_KPARAM_INFO
	.align		4
.L_19:
        /*0018*/ 	.byte	0x04, 0x17
        /*001a*/ 	.short	(.L_21 - .L_20)
.L_20:
        /*001c*/ 	.word	0x00000000
        /*0020*/ 	.short	0x0001
        /*0022*/ 	.short	0x0008
        /*0024*/ 	.byte	0x00, 0xf5, 0x21, 0x00


	//----- nvinfo : EIATTR_KPARAM_INFO
	.align		4
.L_21:
        /*0028*/ 	.byte	0x04, 0x17
        /*002a*/ 	.short	(.L_23 - .L_22)
.L_22:
        /*002c*/ 	.word	0x00000000
        /*0030*/ 	.short	0x0000
        /*0032*/ 	.short	0x0000
        /*0034*/ 	.byte	0x00, 0xf5, 0x21, 0x00


	//----- nvinfo : EIATTR_SPARSE_MMA_MASK
	.align		4
.L_23:
        /*0038*/ 	.byte	0x03, 0x50
        /*003a*/ 	.short	0x0000


	//----- nvinfo : EIATTR_MAXREG_COUNT
	.align		4
        /*003c*/ 	.byte	0x03, 0x1b
        /*003e*/ 	.short	0x00ff


	//----- nvinfo : EIATTR_MERCURY_ISA_VERSION
	.align		4
        /*0040*/ 	.byte	0x03, 0x5f
        /*0042*/ 	.short	0x0101


	//----- nvinfo : EIATTR_UNUSED_LOAD_BYTE_OFFSET
	.align		4
        /*0044*/ 	.byte	0x04, 0x44
        /*0046*/ 	.short	(.L_25 - .L_24)


	//   ....[0]....
.L_24:
        /*0048*/ 	.word	0x00000090
        /*004c*/ 	.word	0x000000f1


	//   ....[1]....
        /*0050*/ 	.word	0x000000d0
        /*0054*/ 	.word	0x0000000f


	//----- nvinfo : EIATTR_VRC_CTA_INIT_COUNT
	.align		4
.L_25:
        /*0058*/ 	.byte	0x02, 0x4a
	.zero		1
	.zero		1


	//----- nvinfo : EIATTR_EXIT_INSTR_OFFSETS
	.align		4
        /*005c*/ 	.byte	0x04, 0x1c
        /*005e*/ 	.short	(.L_27 - .L_26)


	//   ....[0]....
.L_26:
        /*0060*/ 	.word	0x00000040


	//   ....[1]....
        /*0064*/ 	.word	0x00000160


	//----- nvinfo : EIATTR_CBANK_PARAM_SIZE
	.align		4
.L_27:
        /*0068*/ 	.byte	0x03, 0x19
        /*006a*/ 	.short	0x0014


	//----- nvinfo : EIATTR_PARAM_CBANK
	.align		4
        /*006c*/ 	.byte	0x04, 0x0a
        /*006e*/ 	.short	(.L_29 - .L_28)
	.align		4
.L_28:
        /*0070*/ 	.word	index@(.nv.constant0._Z18prepareForNextStepP4BodyS0_i)
        /*0074*/ 	.short	0x0380
        /*0076*/ 	.short	0x0014


	//----- nvinfo : EIATTR_SW_WAR
	.align		4
.L_29:
        /*0078*/ 	.byte	0x04, 0x36
        /*007a*/ 	.short	(.L_31 - .L_30)
.L_30:
        /*007c*/ 	.word	0x00000008
.L_31:


//--------------------- .nv.info._Z4stepP4BodyS0_if --------------------------
	.section	.nv.info._Z4stepP4BodyS0_if,"",@"SHT_CUDA_INFO"
	.sectionflags	@""
	.align	4


	//----- nvinfo : EIATTR_CUDA_API_VERSION
	.align		4
        /*0000*/ 	.byte	0x04, 0x37
        /*0002*/ 	.short	(.L_33 - .L_32)
.L_32:
        /*0004*/ 	.word	0x00000082


	//----- nvinfo : EIATTR_KPARAM_INFO
	.align		4
.L_33:
        /*0008*/ 	.byte	0x04, 0x17
        /*000a*/ 	.short	(.L_35 - .L_34)
.L_34:
        /*000c*/ 	.word	0x00000000
        /*0010*/ 	.short	0x0003
        /*0012*/ 	.short	0x0014
        /*0014*/ 	.byte	0x00, 0xf0, 0x11, 0x00


	//----- nvinfo : EIATTR_KPARAM_INFO
	.align		4
.L_35:
        /*0018*/ 	.byte	0x04, 0x17
        /*001a*/ 	.short	(.L_37 - .L_36)
.L_36:
        /*001c*/ 	.word	0x00000000
        /*0020*/ 	.short	0x0002
        /*0022*/ 	.short	0x0010
        /*0024*/ 	.byte	0x00, 0xf0, 0x11, 0x00


	//----- nvinfo : EIATTR_KPARAM_INFO
	.align		4
.L_37:
        /*0028*/ 	.byte	0x04, 0x17
        /*002a*/ 	.short	(.L_39 - .L_38)
.L_38:
        /*002c*/ 	.word	0x00000000
        /*0030*/ 	.short	0x0001
        /*0032*/ 	.short	0x0008
        /*0034*/ 	.byte	0x00, 0xf5, 0x21, 0x00


	//----- nvinfo : EIATTR_KPARAM_INFO
	.align		4
.L_39:
        /*0038*/ 	.byte	0x04, 0x17
        /*003a*/ 	.short	(.L_41 - .L_40)
.L_40:
        /*003c*/ 	.word	0x00000000
        /*0040*/ 	.short	0x0000
        /*0042*/ 	.short	0x0000
        /*0044*/ 	.byte	0x00, 0xf5, 0x21, 0x00


	//----- nvinfo : EIATTR_SPARSE_MMA_MASK
	.align		4
.L_41:
        /*0048*/ 	.byte	0x03, 0x50
        /*004a*/ 	.short	0x0000


	//----- nvinfo : EIATTR_MAXREG_COUNT
	.align		4
        /*004c*/ 	.byte	0x03, 0x1b
        /*004e*/ 	.short	0x00ff


	//----- nvinfo : EIATTR_MERCURY_ISA_VERSION
	.align		4
        /*0050*/ 	.byte	0x03, 0x5f
        /*0052*/ 	.short	0x0101


	//----- nvinfo : EIATTR_VRC_CTA_INIT_COUNT
	.align		4
        /*0054*/ 	.byte	0x02, 0x4a
	.zero		1
	.zero		1


	//----- nvinfo : EIATTR_EXIT_INSTR_OFFSETS
	.align		4
        /*0058*/ 	.byte	0x04, 0x1c
        /*005a*/ 	.short	(.L_43 - .L_42)


	//   ....[0]....
.L_42:
        /*005c*/ 	.word	0x00000040


	//   ....[1]....
        /*0060*/ 	.word	0x00002f80


	//----- nvinfo : EIATTR_CRS_STACK_SIZE
	.align		4
.L_43:
        /*0064*/ 	.byte	0x04, 0x1e
        /*0066*/ 	.short	(.L_45 - .L_44)
.L_44:
        /*0068*/ 	.word	0x00000000


	//----- nvinfo : EIATTR_CBANK_PARAM_SIZE
	.align		4
.L_45:
        /*006c*/ 	.byte	0x03, 0x19
        /*006e*/ 	.short	0x0018


	//----- nvinfo : EIATTR_PARAM_CBANK
	.align		4
        /*0070*/ 	.byte	0x04, 0x0a
        /*0072*/ 	.short	(.L_47 - .L_46)
	.align		4
.L_46:
        /*0074*/ 	.word	index@(.nv.constant0._Z4stepP4BodyS0_if)
        /*0078*/ 	.short	0x0380
        /*007a*/ 	.short	0x0018


	//----- nvinfo : EIATTR_SW_WAR
	.align		4
.L_47:
        /*007c*/ 	.byte	0x04, 0x36
        /*007e*/ 	.short	(.L_49 - .L_48)
.L_48:
        /*0080*/ 	.word	0x00000008
.L_49:


//--------------------- .nv.callgraph             --------------------------
	.section	.nv.callgraph,"",@"SHT_CUDA_CALLGRAPH"
	.align	4
	.sectionentsize	8
	.align		4
        /*0000*/ 	.word	0x00000000
	.align		4
        /*0004*/ 	.word	0xffffffff
	.align		4
        /*0008*/ 	.word	0x00000000
	.align		4
        /*000c*/ 	.word	0xfffffffe
	.align		4
        /*0010*/ 	.word	0x00000000
	.align		4
        /*0014*/ 	.word	0xfffffffd
	.align		4
        /*0018*/ 	.word	0x00000000
	.align		4
        /*001c*/ 	.word	0xfffffffc


//--------------------- .text._Z18prepareForNextStepP4BodyS0_i --------------------------
	.section	.text._Z18prepareForNextStepP4BodyS0_i,"ax",@progbits
	.align	128
        .global         _Z18prepareForNextStepP4BodyS0_i
        .type           _Z18prepareForNextStepP4BodyS0_i,@function
        .size           _Z18prepareForNextStepP4BodyS0_i,(.L_x_116 - _Z18prepareForNextStepP4BodyS0_i)
        .other          _Z18prepareForNextStepP4BodyS0_i,@"STO_CUDA_ENTRY STV_DEFAULT"
_Z18prepareForNextStepP4BodyS0_i:
.text._Z18prepareForNextStepP4BodyS0_i:
[----:B------:R-:W-:Y:S01]  /*0000*/  LDC R1, c[0x0][0x37c] ;  /* 0x0000df00ff017b82 */ /* 0x000fe20000000800 */
[----:B------:R-:W0:Y:S01]  /*0010*/  S2R R19, SR_TID.X ;  /* 0x0000000000137919 */ /* 0x000e220000002100 */
[----:B------:R-:W0:Y:S02]  /*0020*/  LDCU UR4, c[0x0][0x390] ;  /* 0x00007200ff0477ac */ /* 0x000e240008000800 */
[----:B0-----:R-:W-:-:S13]  /*0030*/  ISETP.GE.AND P0, PT, R19, UR4, PT ;  /* 0x0000000413007c0c */ /* 0x001fda000bf06270 */
[----:B------:R-:W-:Y:S05]  /*0040*/  @P0 EXIT ;  /* 0x000000000000094d */ /* 0x000fea0003800000 */
[----:B------:R-:W0:Y:S01]  /*0050*/  LDC.64 R4, c[0x0][0x388] ;  /* 0x0000e200ff047b82 */ /* 0x000e220000000a00 */
[----:B------:R-:W1:Y:S07]  /*0060*/  LDCU.64 UR4, c[0x0][0x358] ;  /* 0x00006b00ff0477ac */ /* 0x000e6e0008000a00 */
[----:B------:R-:W2:Y:S01]  /*0070*/  LDC.64 R2, c[0x0][0x380] ;  /* 0x0000e000ff027b82 */ /* 0x000ea20000000a00 */
[----:B0-----:R-:W-:-:S05]  /*0080*/  IMAD.WIDE.U32 R4, R19, 0x30, R4 ;  /* 0x0000003013047825 */ /* 0x001fca00078e0004 */
[----:B-1----:R-:W3:Y:S04]  /*0090*/  LDG.E.64 R6, desc[UR4][R4.64] ;  /* 0x0000000404067981 */ /* 0x002ee8000c1e1b00 */
[----:B------:R-:W4:Y:S04]  /*00a0*/  LDG.E.64 R8, desc[UR4][R4.64+0x8] ;  /* 0x0000080404087981 */ /* 0x000f28000c1e1b00 */
[----:B------:R-:W5:Y:S04]  /*00b0*/  LDG.E.64 R10, desc[UR4][R4.64+0x10] ;  /* 0x00001004040a7981 */ /* 0x000f68000c1e1b00 */
[----:B------:R-:W5:Y:S04]  /*00c0*/  LDG.E.64 R12, desc[UR4][R4.64+0x18] ;  /* 0x00001804040c7981 */ /* 0x000f68000c1e1b00 */
[----:B------:R-:W5:Y:S04]  /*00d0*/  LDG.E.64 R14, desc[UR4][R4.64+0x20] ;  /* 0x00002004040e7981 */ /* 0x000f68000c1e1b00 */
[----:B------:R-:W5:Y:S01]  /*00e0*/  LDG.E.64 R16, desc[UR4][R4.64+0x28] ;  /* 0x0000280404107981 */ /* 0x000f62000c1e1b00 */
[----:B--2---:R-:W-:-:S05]  /*00f0*/  IMAD.WIDE.U32 R2, R19, 0x30, R2 ;  /* 0x0000003013027825 */ /* 0x004fca00078e0002 */
[----:B---3--:R-:W-:Y:S04]  /*0100*/  STG.E.64 desc[UR4][R2.64], R6 ;  /* 0x0000000602007986 */ /* 0x008fe8000c101b04 */
[----:B----4-:R-:W-:Y:S04]  /*0110*/  STG.E.64 desc[UR4][R2.64+0x8], R8 ;  /* 0x0000080802007986 */ /* 0x010fe8000c101b04 */
[----:B-----5:R-:W-:Y:S04]  /*0120*/  STG.E.64 desc[UR4][R2.64+0x10], R10 ;  /* 0x0000100a02007986 */ /* 0x020fe8000c101b04 */
[----:B------:R-:W-:Y:S04]  /*0130*/  STG.E.64 desc[UR4][R2.64+0x18], R12 ;  /* 0x0000180c02007986 */ /* 0x000fe8000c101b04 */
[----:B------:R-:W-:Y:S04]  /*0140*/  STG.E.64 desc[UR4][R2.64+0x20], R14 ;  /* 0x0000200e02007986 */ /* 0x000fe8000c101b04 */
[----:B------:R-:W-:Y:S01]  /*0150*/  STG.E.64 desc[UR4][R2.64+0x28], R16 ;  /* 0x0000281002007986 */ /* 0x000fe2000c101b04 */
[----:B------:R-:W-:Y:S05]  /*0160*/  EXIT ;  /* 0x000000000000794d */ /* 0x000fea0003800000 */
.L_x_0:
[----:B------:R-:W-:-:S00]  /*0170*/  BRA `(.L_x_0) ;  /* 0xfffffffc00fc7947 */ /* 0x000fc0000383ffff */
[----:B------:R-:W-:-:S00]  /*0180*/  NOP ;  /* 0x0000000000007918 */ /* 0x000fc00000000000 */
[----:B------:R-:W-:-:S00]  /*0190*/  NOP ;  /* 0x0000000000007918 */ /* 0x000fc00000000000 */
[----:B------:R-:W-:-:S00]  /*01a0*/  NOP ;  /* 0x0000000000007918 */ /* 0x000fc00000000000 */
[----:B------:R-:W-:-:S00]  /*01b0*/  NOP ;  /* 0x0000000000007918 */ /* 0x000fc00000000000 */
[----:B------:R-:W-:-:S00]  /*01c0*/  NOP ;  /* 0x0000000000007918 */ /* 0x000fc00000000000 */
[----:B------:R-:W-:-:S00]  /*01d0*/  NOP ;  /* 0x0000000000007918 */ /* 0x000fc00000000000 */
[----:B------:R-:W-:-:S00]  /*01e0*/  NOP ;  /* 0x0000000000007918 */ /* 0x000fc00000000000 */
[----:B------:R-:W-:-:S00]  /*01f0*/  NOP ;  /* 0x0000000000007918 */ /* 0x000fc00000000000 */
.L_x_116:


//--------------------- .text._Z4stepP4BodyS0_if  --------------------------
	.section	.text._Z4stepP4BodyS0_if,"ax",@progbits
	.align	128
        .global         _Z4stepP4BodyS0_if
        .type           _Z4stepP4BodyS0_if,@function
        .size           _Z4stepP4BodyS0_if,(.L_x_115 - _Z4stepP4BodyS0_if)
        .other          _Z4stepP4BodyS0_if,@"STO_CUDA_ENTRY STV_DEFAULT"
_Z4stepP4BodyS0_if:
.text._Z4stepP4BodyS0_if:
[----:B------:R-:W-:Y:S01]  /*0000*/  LDC R1, c[0x0][0x37c] ;  /* 0x0000df00ff017b82 */ /* 0x000fe20000000800 */
[----:B------:R-:W0:Y:S01]  /*0010*/  S2R R15, SR_TID.X ;  /* 0x00000000000f7919 */ /* 0x000e220000002100 */
[----:B------:R-:W0:Y:S02]  /*0020*/  LDCU UR4, c[0x0][0x390] ;  /* 0x00007200ff0477ac */ /* 0x000e240008000800 */
[----:B0-----:R-:W-:-:S13]  /*0030*/  ISETP.GE.AND P0, PT, R15, UR4, PT ;  /* 0x000000040f007c0c */ /* 0x001fda000bf06270 */
[----:B------:R-:W-:Y:S05]  /*0040*/  @P0 EXIT ;  /* 0x000000000000094d */ /* 0x000fea0003800000 */
[----:B------:R-:W0:Y:S01]  /*0050*/  LDC.64 R10, c[0x0][0x380] ;  /* 0x0000e000ff0a7b82 */ /* 0x000e220000000a00 */
[----:B------:R-:W1:Y:S01]  /*0060*/  LDCU.64 UR10, c[0x0][0x358] ;  /* 0x00006b00ff0a77ac */ /* 0x000e620008000a00 */
[----:B0-----:R-:W-:-:S05]  /*0070*/  IMAD.WIDE.U32 R10, R15, 0x30, R10 ;  /* 0x000000300f0a7825 */ /* 0x001fca00078e000a */
[----:B-1----:R0:W5:Y:S04]  /*0080*/  LDG.E.U8 R14, desc[UR10][R10.64] ;  /* 0x0000000a0a0e7981 */ /* 0x002168000c1e1100 */
[----:B------:R0:W5:Y:S04]  /*0090*/  LDG.E R13, desc[UR10][R10.64+0x4] ;  /* 0x0000040a0a0d7981 */ /* 0x000168000c1e1900 */
[----:B------:R0:W5:Y:S04]  /*00a0*/  LDG.E R12, desc[UR10][R10.64+0x20] ;  /* 0x0000200a0a0c7981 */ /* 0x000168000c1e1900 */
[----:B------:R0:W5:Y:S04]  /*00b0*/  LDG.E.64 R6, desc[UR10][R10.64+0x28] ;  /* 0x0000280a0a067981 */ /* 0x000168000c1e1b00 */
[----:B------:R0:W5:Y:S04]  /*00c0*/  LDG.E.64 R4, desc[UR10][R10.64+0x8] ;  /* 0x0000080a0a047981 */ /* 0x000168000c1e1b00 */
[----:B------:R0:W5:Y:S04]  /*00d0*/  LDG.E.64 R8, desc[UR10][R10.64+0x10] ;  /* 0x0000100a0a087981 */ /* 0x000168000c1e1b00 */
[----:B------:R0:W5:Y:S01]  /*00e0*/  LDG.E.64 R2, desc[UR10][R10.64+0x18] ;  /* 0x0000180a0a027981 */ /* 0x000162000c1e1b00 */
[----:B------:R-:W-:Y:S01]  /*00f0*/  UIADD3 UR5, UPT, UPT, UR4, -0x1, URZ ;  /* 0xffffffff04057890 */ /* 0x000fe2000fffe0ff */
[----:B------:R-:W-:Y:S01]  /*0100*/  HFMA2 R20, -RZ, RZ, 0, 0 ;  /* 0x00000000ff147431 */ /* 0x000fe200000001ff */
[----:B------:R-:W-:Y:S01]  /*0110*/  MOV R26, RZ ;  /* 0x000000ff001a7202 */ /* 0x000fe20000000f00 */
[----:B------:R-:W-:Y:S01]  /*0120*/  HFMA2 R24, -RZ, RZ, 0, 0 ;  /* 0x00000000ff187431 */ /* 0x000fe200000001ff */
[----:B------:R-:W-:Y:S01]  /*0130*/  UISETP.GE.U32.AND UP0, UPT, UR5, 0x3, UPT ;  /* 0x000000030500788c */ /* 0x000fe2000bf06070 */
[----:B------:R-:W-:Y:S01]  /*0140*/  MOV R23, RZ ;  /* 0x000000ff00177202 */ /* 0x000fe20000000f00 */
[----:B------:R-:W-:-:S07]  /*0150*/  ULOP3.LUT UR8, UR4, 0x3, URZ, 0xc0, !UPT ;  /* 0x0000000304087892 */ /* 0x000fce000f8ec0ff */
[----:B0-----:R-:W-:Y:S05]  /*0160*/  BRA.U !UP0, `(.L_x_1) ;  /* 0x0000001908047547 */ /* 0x001fea000b800000 */
[----:B------:R-:W0:Y:S01]  /*0170*/  LDCU.64 UR6, c[0x0][0x380] ;  /* 0x00007000ff0677ac */ /* 0x000e220008000a00 */
[----:B------:R-:W-:Y:S02]  /*0180*/  IADD3 R21, PT, PT, -R15, RZ, RZ ;  /* 0x000000ff0f157210 */ /* 0x000fe40007ffe1ff */
[----:B------:R-:W-:Y:S01]  /*0190*/  MOV R20, RZ ;  /* 0x000000ff00147202 */ /* 0x000fe20000000f00 */
[----:B------:R-:W-:-:S06]  /*01a0*/  ULOP3.LUT UR4, UR4, 0xfffffffc, URZ, 0xc0, !UPT ;  /* 0xfffffffc04047892 */ /* 0x000fcc000f8ec0ff */
[----:B------:R-:W-:Y:S01]  /*01b0*/  MOV R26, UR4 ;  /* 0x00000004001a7c02 */ /* 0x000fe20008000f00 */
[----:B------:R-:W-:Y:S01]  /*01c0*/  UMOV UR4, URZ ;  /* 0x000000ff00047c82 */ /* 0x000fe20008000000 */
[----:B0-----:R-:W-:-:S04]  /*01d0*/  UIADD3 UR5, UP0, UPT, UR6, 0x64, URZ ;  /* 0x0000006406057890 */ /* 0x001fc8000ff1e0ff */
[----:B------:R-:W-:Y:S02]  /*01e0*/  UIADD3.X UR6, UPT, UPT, URZ, UR7, URZ, UP0, !UPT ;  /* 0x00000007ff067290 */ /* 0x000fe400087fe4ff */
[----:B------:R-:W-:-:S04]  /*01f0*/  MOV R10, UR5 ;  /* 0x00000005000a7c02 */ /* 0x000fc80008000f00 */
[----:B------:R-:W-:-:S07]  /*0200*/  MOV R11, UR6 ;  /* 0x00000006000b7c02 */ /* 0x000fce0008000f00 */
.L_x_54:
[----:B------:R-:W-:Y:S01]  /*0210*/  ISETP.NE.AND P0, PT, R21, RZ, PT ;  /* 0x000000ff1500720c */ /* 0x000fe20003f05270 */
[----:B------:R-:W-:-:S12]  /*0220*/  BSSY.RECONVERGENT B2, `(.L_x_2) ;  /* 0x000005a000027945 */ /* 0x000fd80003800200 */
[----:B------:R-:W-:Y:S05]  /*0230*/  @!P0 BRA `(.L_x_3) ;  /* 0x0000000400608947 */ /* 0x000fea0003800000 */
[----:B------:R-:W2:Y:S04]  /*0240*/  LDG.E R17, desc[UR10][R10.64+-0x5c] ;  /* 0xffffa40a0a117981 */ /* 0x000ea8000c1e1900 */
[----:B------:R-:W3:Y:S04]  /*0250*/  LDG.E R0, desc[UR10][R10.64+-0x60] ;  /* 0xffffa00a0a007981 */ /* 0x000ee8000c1e1900 */
[----:B------:R-:W4:Y:S04]  /*0260*/  LDG.E R16, desc[UR10][R10.64+-0x58] ;  /* 0xffffa80a0a107981 */ /* 0x000f28000c1e1900 */
[----:B------:R0:W5:Y:S01]  /*0270*/  LDG.E R28, desc[UR10][R10.64+-0x48] ;  /* 0xffffb80a0a1c7981 */ /* 0x000162000c1e1900 */
[----:B------:R-:W-:Y:S01]  /*0280*/  BSSY.RECONVERGENT B0, `(.L_x_4) ;  /* 0x0000014000007945 */ /* 0x000fe20003800200 */
[----:B--2--5:R-:W-:Y:S01]  /*0290*/  FADD R30, -R4, R17 ;  /* 0x00000011041e7221 */ /* 0x024fe20000000100 */
[----:B---3--:R-:W-:-:S03]  /*02a0*/  FADD R31, -R13, R0 ;  /* 0x000000000d1f7221 */ /* 0x008fc60000000100 */
[----:B------:R-:W-:Y:S01]  /*02b0*/  FMUL R0, R30, R30 ;  /* 0x0000001e1e007220 */ /* 0x000fe20000400000 */
[----:B----4-:R-:W-:-:S03]  /*02c0*/  FADD R29, R16, -R5 ;  /* 0x80000005101d7221 */ /* 0x010fc60000000000 */
[----:B------:R-:W-:-:S04]  /*02d0*/  FFMA R0, R31, R31, R0 ;  /* 0x0000001f1f007223 */ /* 0x000fc80000000000 */
[----:B------:R-:W-:-:S04]  /*02e0*/  FFMA R18, R29, R29, R0 ;  /* 0x0000001d1d127223 */ /* 0x000fc80000000000 */
[----:B------:R0:W1:Y:S01]  /*02f0*/  MUFU.RSQ R17, R18 ;  /* 0x0000001200117308 */ /* 0x0000620000001400 */
[----:B------:R-:W-:-:S04]  /*0300*/  IADD3 R0, PT, PT, R18, -0xd000000, RZ ;  /* 0xf300000012007810 */ /* 0x000fc80007ffe0ff */
[----:B------:R-:W-:-:S13]  /*0310*/  ISETP.GT.U32.AND P0, PT, R0, 0x727fffff, PT ;  /* 0x727fffff0000780c */ /* 0x000fda0003f04070 */
[----:B01----:R-:W-:Y:S05]  /*0320*/  @!P0 BRA `(.L_x_5) ;  /* 0x0000000000148947 */ /* 0x003fea0003800000 */
[----:B------:R-:W-:Y:S02]  /*0330*/  MOV R16, R18 ;  /* 0x0000001200107202 */ /* 0x000fe40000000f00 */
[----:B------:R-:W-:-:S07]  /*0340*/  MOV R0, 0x360 ;  /* 0x0000036000007802 */ /* 0x000fce0000000f00 */
[----:B------:R-:W-:Y:S05]  /*0350*/  CALL.REL.NOINC `($__internal_0_$__cuda_sm20_sqrt_rn_f32_slowpath) ;  /* 0x0000002c000c7944 */ /* 0x000fea0003c00000 */
[----:B------:R-:W-:Y:S01]  /*0360*/  MOV R33, R25 ;  /* 0x0000001900217202 */ /* 0x000fe20000000f00 */
[----:B------:R-:W-:Y:S06]  /*0370*/  BRA `(.L_x_6) ;  /* 0x0000000000107947 */ /* 0x000fec0003800000 */
.L_x_5:
[----:B------:R-:W-:Y:S01]  /*0380*/  FMUL.FTZ R33, R18, R17 ;  /* 0x0000001112217220 */ /* 0x000fe20000410000 */
[----:B------:R-:W-:-:S03]  /*0390*/  FMUL.FTZ R16, R17, 0.5 ;  /* 0x3f00000011107820 */ /* 0x000fc60000410000 */
[----:B------:R-:W-:-:S04]  /*03a0*/  FFMA R0, -R33, R33, R18 ;  /* 0x0000002121007223 */ /* 0x000fc80000000112 */
[----:B------:R-:W-:-:S07]  /*03b0*/  FFMA R33, R0, R16, R33 ;  /* 0x0000001000217223 */ /* 0x000fce0000000021 */
.L_x_6:
[----:B------:R-:W-:Y:S05]  /*03c0*/  BSYNC.RECONVERGENT B0 ;  /* 0x0000000000007941 */ /* 0x000fea0003800200 */
.L_x_4:
[----:B------:R-:W-:Y:S01]  /*03d0*/  FFMA R16, R33, R33, 900000000 ;  /* 0x4e5693a421107423 */ /* 0x000fe20000000021 */
[----:B------:R-:W-:Y:S01]  /*03e0*/  FMUL R25, R3, R28 ;  /* 0x0000001c03197220 */ /* 0x000fe20000400000 */
[----:B------:R-:W-:Y:S02]  /*03f0*/  BSSY.RECONVERGENT B3, `(.L_x_7) ;  /* 0x000000d000037945 */ /* 0x000fe40003800200 */
[----:B------:R-:W0:Y:S08]  /*0400*/  MUFU.RCP R0, R16 ;  /* 0x0000001000007308 */ /* 0x000e300000001000 */
[----:B------:R-:W1:Y:S01]  /*0410*/  FCHK P0, R25, R16 ;  /* 0x0000001019007302 */ /* 0x000e620000000000 */
[----:B0-----:R-:W-:-:S04]  /*0420*/  FFMA R17, -R16, R0, 1 ;  /* 0x3f80000010117423 */ /* 0x001fc80000000100 */
[----:B------:R-:W-:-:S04]  /*0430*/  FFMA R0, R0, R17, R0 ;  /* 0x0000001100007223 */ /* 0x000fc80000000000 */
[----:B------:R-:W-:-:S04]  /*0440*/  FFMA R17, R25, R0, RZ ;  /* 0x0000000019117223 */ /* 0x000fc800000000ff */
[----:B------:R-:W-:-:S04]  /*0450*/  FFMA R32, -R16, R17, R25 ;  /* 0x0000001110207223 */ /* 0x000fc80000000119 */
[----:B------:R-:W-:Y:S01]  /*0460*/  FFMA R32, R0, R32, R17 ;  /* 0x0000002000207223 */ /* 0x000fe20000000011 */
[----:B-1----:R-:W-:Y:S06]  /*0470*/  @!P0 BRA `(.L_x_8) ;  /* 0x0000000000108947 */ /* 0x002fec0003800000 */
[----:B------:R-:W-:Y:S02]  /*0480*/  MOV R0, R16 ;  /* 0x0000001000007202 */ /* 0x000fe40000000f00 */
[----:B------:R-:W-:-:S07]  /*0490*/  MOV R16, 0x4b0 ;  /* 0x000004b000107802 */ /* 0x000fce0000000f00 */
[----:B------:R-:W-:Y:S05]  /*04a0*/  CALL.REL.NOINC `($__internal_1_$__cuda_sm3x_div_rn_noftz_f32_slowpath) ;  /* 0x0000002c00107944 */ /* 0x000fea0003c00000 */
[----:B------:R-:W-:-:S07]  /*04b0*/  MOV R32, R0 ;  /* 0x0000000000207202 */ /* 0x000fce0000000f00 */
.L_x_8:
[----:B------:R-:W-:Y:S05]  /*04c0*/  BSYNC.RECONVERGENT B3 ;  /* 0x0000000000037941 */ /* 0x000fea0003800200 */
.L_x_7:
[----:B------:R-:W0:Y:S01]  /*04d0*/  MUFU.RCP R0, R33 ;  /* 0x0000002100007308 */ /* 0x000e220000001000 */
[----:B------:R-:W-:Y:S01]  /*04e0*/  FMUL R25, R31, R32 ;  /* 0x000000201f197220 */ /* 0x000fe20000400000 */
[----:B------:R-:W-:Y:S06]  /*04f0*/  BSSY.RECONVERGENT B3, `(.L_x_9) ;  /* 0x000000c000037945 */ /* 0x000fec0003800200 */
[----:B------:R-:W1:Y:S01]  /*0500*/  FCHK P0, R25, R33 ;  /* 0x0000002119007302 */ /* 0x000e620000000000 */
[----:B0-----:R-:W-:-:S04]  /*0510*/  FFMA R17, R0, -R33, 1 ;  /* 0x3f80000000117423 */ /* 0x001fc80000000821 */
[----:B------:R-:W-:-:S04]  /*0520*/  FFMA R0, R0, R17, R0 ;  /* 0x0000001100007223 */ /* 0x000fc80000000000 */
[----:B------:R-:W-:-:S04]  /*0530*/  FFMA R16, R25, R0, RZ ;  /* 0x0000000019107223 */ /* 0x000fc800000000ff */
[----:B------:R-:W-:-:S04]  /*0540*/  FFMA R17, R16, -R33, R25 ;  /* 0x8000002110117223 */ /* 0x000fc80000000019 */
[----:B------:R-:W-:Y:S01]  /*0550*/  FFMA R16, R0, R17, R16 ;  /* 0x0000001100107223 */ /* 0x000fe20000000010 */
[----:B-1----:R-:W-:Y:S06]  /*0560*/  @!P0 BRA `(.L_x_10) ;  /* 0x0000000000108947 */ /* 0x002fec0003800000 */
[----:B------:R-:W-:Y:S02]  /*0570*/  MOV R0, R33 ;  /* 0x0000002100007202 */ /* 0x000fe40000000f00 */
[----:B------:R-:W-:-:S07]  /*0580*/  MOV R16, 0x5a0 ;  /* 0x000005a000107802 */ /* 0x000fce0000000f00 */
[----:B------:R-:W-:Y:S05]  /*0590*/  CALL.REL.NOINC `($__internal_1_$__cuda_sm3x_div_rn_noftz_f32_slowpath) ;  /* 0x0000002800d47944 */ /* 0x000fea0003c00000 */
[----:B------:R-:W-:-:S07]  /*05a0*/  MOV R16, R0 ;  /* 0x0000000000107202 */ /* 0x000fce0000000f00 */
.L_x_10:
[----:B------:R-:W-:Y:S05]  /*05b0*/  BSYNC.RECONVERGENT B3 ;  /* 0x0000000000037941 */ /* 0x000fea0003800200 */
.L_x_9:
[----:B------:R-:W0:Y:S01]  /*05c0*/  MUFU.RCP R0, R33 ;  /* 0x0000002100007308 */ /* 0x000e220000001000 */
[----:B------:R-:W-:Y:S01]  /*05d0*/  FMUL R25, R30, R32 ;  /* 0x000000201e197220 */ /* 0x000fe20000400000 */
[----:B------:R-:W-:Y:S01]  /*05e0*/  BSSY.RECONVERGENT B3, `(.L_x_11) ;  /* 0x000000d000037945 */ /* 0x000fe20003800200 */
[----:B------:R-:W-:-:S05]  /*05f0*/  FADD R23, R23, R16 ;  /* 0x0000001017177221 */ /* 0x000fca0000000000 */
        /* <DEDUP_REMOVED lines=11> */
.L_x_12:
[----:B------:R-:W-:Y:S05]  /*06b0*/  BSYNC.RECONVERGENT B3 ;  /* 0x0000000000037941 */ /* 0x000fea0003800200 */
.L_x_11:
        /* <DEDUP_REMOVED lines=14> */
.L_x_14:
[----:B------:R-:W-:Y:S05]  /*07a0*/  BSYNC.RECONVERGENT B3 ;  /* 0x0000000000037941 */ /* 0x000fea0003800200 */
.L_x_13:
[----:B------:R-:W-:-:S07]  /*07b0*/  FADD R20, R20, R0 ;  /* 0x0000000014147221 */ /* 0x000fce0000000000 */
.L_x_3:
[----:B------:R-:W-:Y:S05]  /*07c0*/  BSYNC.RECONVERGENT B2 ;  /* 0x0000000000027941 */ /* 0x000fea0003800200 */
.L_x_2:
[----:B------:R-:W-:Y:S01]  /*07d0*/  UIADD3 UR5, UPT, UPT, UR4, 0x1, URZ ;  /* 0x0000000104057890 */ /* 0x000fe2000fffe0ff */
[----:B------:R-:W-:Y:S05]  /*07e0*/  BSSY.RECONVERGENT B2, `(.L_x_15) ;  /* 0x000005b000027945 */ /* 0x000fea0003800200 */
[----:B------:R-:W-:-:S13]  /*07f0*/  ISETP.NE.AND P0, PT, R15, UR5, PT ;  /* 0x000000050f007c0c */ /* 0x000fda000bf05270 */
        /* <DEDUP_REMOVED lines=21> */
.L_x_18:
[----:B------:R-:W-:Y:S01]  /*0950*/  FMUL.FTZ R33, R18, R17 ;  /* 0x0000001112217220 */ /* 0x000fe20000410000 */
[----:B------:R-:W-:-:S03]  /*0960*/  FMUL.FTZ R16, R17, 0.5 ;  /* 0x3f00000011107820 */ /* 0x000fc60000410000 */
[----:B------:R-:W-:-:S04]  /*0970*/  FFMA R0, -R33, R33, R18 ;  /* 0x0000002121007223 */ /* 0x000fc80000000112 */
[----:B------:R-:W-:-:S07]  /*0980*/  FFMA R33, R0, R16, R33 ;  /* 0x0000001000217223 */ /* 0x000fce0000000021 */
.L_x_19:
[----:B------:R-:W-:Y:S05]  /*0990*/  BSYNC.RECONVERGENT B0 ;  /* 0x0000000000007941 */ /* 0x000fea0003800200 */
.L_x_17:
        /* <DEDUP_REMOVED lines=15> */
.L_x_21:
[----:B------:R-:W-:Y:S05]  /*0a90*/  BSYNC.RECONVERGENT B3 ;  /* 0x0000000000037941 */ /* 0x000fea0003800200 */
.L_x_20:
        /* <DEDUP_REMOVED lines=14> */
.L_x_23:
[----:B------:R-:W-:Y:S05]  /*0b80*/  BSYNC.RECONVERGENT B3 ;  /* 0x0000000000037941 */ /* 0x000fea0003800200 */
.L_x_22:
        /* <DEDUP_REMOVED lines=15> */
.L_x_25:
[----:B------:R-:W-:Y:S05]  /*0c80*/  BSYNC.RECONVERGENT B3 ;  /* 0x0000000000037941 */ /* 0x000fea0003800200 */
.L_x_24:
        /* <DEDUP_REMOVED lines=14> */
.L_x_27:
[----:B------:R-:W-:Y:S05]  /*0d70*/  BSYNC.RECONVERGENT B3 ;  /* 0x0000000000037941 */ /* 0x000fea0003800200 */
.L_x_26:
[----:B------:R-:W-:-:S07]  /*0d80*/  FADD R20, R20, R0 ;  /* 0x0000000014147221 */ /* 0x000fce0000000000 */
.L_x_16:
[----:B------:R-:W-:Y:S05]  /*0d90*/  BSYNC.RECONVERGENT B2 ;  /* 0x0000000000027941 */ /* 0x000fea0003800200 */
.L_x_15:
        /* <DEDUP_REMOVED lines=19> */
[----:B------:R-:W-:-:S07]  /*0ed0*/  MOV R0, 0xef0 ;  /* 0x00000ef000007802 */ /* 0x000fce0000000f00 */
[----:B------:R-:W-:Y:S05]  /*0ee0*/  CALL.REL.NOINC `($__internal_0_$__cuda_sm20_sqrt_rn_f32_slowpath) ;  /* 0x0000002000287944 */ /* 0x000fea0003c00000 */
[----:B------:R-:W-:Y:S01]  /*0ef0*/  MOV R32, R25 ;  /* 0x0000001900207202 */ /* 0x000fe20000000f00 */
[----:B------:R-:W-:Y:S06]  /*0f00*/  BRA `(.L_x_32) ;  /* 0x0000000000107947 */ /* 0x000fec0003800000 */
.L_x_31:
[----:B------:R-:W-:Y:S01]  /*0f10*/  FMUL.FTZ R32, R16, R17 ;  /* 0x0000001110207220 */ /* 0x000fe20000410000 */
[----:B------:R-:W-:-:S03]  /*0f20*/  FMUL.FTZ R0, R17, 0.5 ;  /* 0x3f00000011007820 */ /* 0x000fc60000410000 */
[----:B------:R-:W-:-:S04]  /*0f30*/  FFMA R17, -R32, R32, R16 ;  /* 0x0000002020117223 */ /* 0x000fc80000000110 */
[----:B------:R-:W-:-:S07]  /*0f40*/  FFMA R32, R17, R0, R32 ;  /* 0x0000000011207223 */ /* 0x000fce0000000020 */
.L_x_32:
[----:B------:R-:W-:Y:S05]  /*0f50*/  BSYNC.RECONVERGENT B0 ;  /* 0x0000000000007941 */ /* 0x000fea0003800200 */
.L_x_30:
        /* <DEDUP_REMOVED lines=15> */
.L_x_34:
[----:B------:R-:W-:Y:S05]  /*1050*/  BSYNC.RECONVERGENT B3 ;  /* 0x0000000000037941 */ /* 0x000fea0003800200 */
.L_x_33:
        /* <DEDUP_REMOVED lines=14> */
.L_x_36:
[----:B------:R-:W-:Y:S05]  /*1140*/  BSYNC.RECONVERGENT B3 ;  /* 0x0000000000037941 */ /* 0x000fea0003800200 */
.L_x_35:
        /* <DEDUP_REMOVED lines=15> */
.L_x_38:
[----:B------:R-:W-:Y:S05]  /*1240*/  BSYNC.RECONVERGENT B3 ;  /* 0x0000000000037941 */ /* 0x000fea0003800200 */
.L_x_37:
        /* <DEDUP_REMOVED lines=14> */
.L_x_40:
[----:B------:R-:W-:Y:S05]  /*1330*/  BSYNC.RECONVERGENT B3 ;  /* 0x0000000000037941 */ /* 0x000fea0003800200 */
.L_x_39:
[----:B------:R-:W-:-:S07]  /*1340*/  FADD R20, R20, R0 ;  /* 0x0000000014147221 */ /* 0x000fce0000000000 */
.L_x_29:
[----:B------:R-:W-:Y:S05]  /*1350*/  BSYNC.RECONVERGENT B2 ;  /* 0x0000000000027941 */ /* 0x000fea0003800200 */
.L_x_28:
        /* <DEDUP_REMOVED lines=23> */
.L_x_44:
[----:B------:R-:W-:Y:S01]  /*14d0*/  FMUL.FTZ R32, R16, R17 ;  /* 0x0000001110207220 */ /* 0x000fe20000410000 */
[----:B------:R-:W-:-:S03]  /*14e0*/  FMUL.FTZ R0, R17, 0.5 ;  /* 0x3f00000011007820 */ /* 0x000fc60000410000 */
[----:B------:R-:W-:-:S04]  /*14f0*/  FFMA R17, -R32, R32, R16 ;  /* 0x0000002020117223 */ /* 0x000fc80000000110 */
[----:B------:R-:W-:-:S07]  /*1500*/  FFMA R32, R17, R0, R32 ;  /* 0x0000000011207223 */ /* 0x000fce0000000020 */
.L_x_45:
[----:B------:R-:W-:Y:S05]  /*1510*/  BSYNC.RECONVERGENT B0 ;  /* 0x0000000000007941 */ /* 0x000fea0003800200 */
.L_x_43:
        /* <DEDUP_REMOVED lines=15> */
.L_x_47:
[----:B------:R-:W-:Y:S05]  /*1610*/  BSYNC.RECONVERGENT B3 ;  /* 0x0000000000037941 */ /* 0x000fea0003800200 */
.L_x_46:
        /* <DEDUP_REMOVED lines=14> */
.L_x_49:
[----:B------:R-:W-:Y:S05]  /*1700*/  BSYNC.RECONVERGENT B3 ;  /* 0x0000000000037941 */ /* 0x000fea0003800200 */
.L_x_48:
        /* <DEDUP_REMOVED lines=15> */
.L_x_51:
[----:B------:R-:W-:Y:S05]  /*1800*/  BSYNC.RECONVERGENT B3 ;  /* 0x0000000000037941 */ /* 0x000fea0003800200 */
.L_x_50:
        /* <DEDUP_REMOVED lines=14> */
.L_x_53:
[----:B------:R-:W-:Y:S05]  /*18f0*/  BSYNC.RECONVERGENT B3 ;  /* 0x0000000000037941 */ /* 0x000fea0003800200 */
.L_x_52:
[----:B------:R-:W-:-:S07]  /*1900*/  FADD R20, R20, R0 ;  /* 0x0000000014147221 */ /* 0x000fce0000000000 */
.L_x_42:
[----:B------:R-:W-:Y:S05]  /*1910*/  BSYNC.RECONVERGENT B2 ;  /* 0x0000000000027941 */ /* 0x000fea0003800200 */
.L_x_41:
[----:B------:R-:W-:Y:S01]  /*1920*/  UIADD3 UR4, UPT, UPT, UR4, 0x4, URZ ;  /* 0x0000000404047890 */ /* 0x000fe2000fffe0ff */
[----:B------:R-:W-:Y:S02]  /*1930*/  IADD3 R10, P1, PT, R10, 0xc0, RZ ;  /* 0x000000c00a0a7810 */ /* 0x000fe40007f3e0ff */
[----:B------:R-:W-:Y:S02]  /*1940*/  IADD3 R21, PT, PT, R21, 0x4, RZ ;  /* 0x0000000415157810 */ /* 0x000fe40007ffe0ff */
[----:B------:R-:W-:Y:S02]  /*1950*/  IADD3.X R11, PT, PT, RZ, R11, RZ, P1, !PT ;  /* 0x0000000bff0b7210 */ /* 0x000fe40000ffe4ff */
[----:B------:R-:W-:-:S13]  /*1960*/  ISETP.NE.AND P0, PT, R26, UR4, PT ;  /* 0x000000041a007c0c */ /* 0x000fda000bf05270 */
[----:B------:R-:W-:Y:S05]  /*1970*/  @P0 BRA `(.L_x_54) ;  /* 0xffffffe800240947 */ /* 0x000fea000383ffff */
.L_x_1:
[----:B------:R-:W-:-:S09]  /*1980*/  UISETP.NE.AND UP0, UPT, UR8, URZ, UPT ;  /* 0x000000ff0800728c */ /* 0x000fd2000bf05270 */
[----:B------:R-:W-:Y:S05]  /*1990*/  BRA.U !UP0, `(.L_x_55) ;  /* 0x00000011087c7547 */ /* 0x000fea000b800000 */
[----:B------:R-:W-:-:S09]  /*19a0*/  UISETP.NE.AND UP0, UPT, UR8, 0x1, UPT ;  /* 0x000000010800788c */ /* 0x000fd2000bf05270 */
[----:B------:R-:W-:Y:S05]  /*19b0*/  BRA.U !UP0, `(.L_x_56) ;  /* 0x0000000908f07547 */ /* 0x000fea000b800000 */
[----:B------:R-:W0:Y:S01]  /*19c0*/  LDC.64 R32, c[0x0][0x380] ;  /* 0x0000e000ff207b82 */ /* 0x000e220000000a00 */
[C---:B------:R-:W-:Y:S01]  /*19d0*/  ISETP.NE.AND P0, PT, R26.reuse, R15, PT ;  /* 0x0000000f1a00720c */ /* 0x040fe20003f05270 */
[----:B------:R-:W-:Y:S01]  /*19e0*/  BSSY.RECONVERGENT B2, `(.L_x_57) ;  /* 0x000005b000027945 */ /* 0x000fe20003800200 */
[----:B0-----:R-:W-:-:S11]  /*19f0*/  IMAD.WIDE.U32 R32, R26, 0x30, R32 ;  /* 0x000000301a207825 */ /* 0x001fd600078e0020 */
        /* <DEDUP_REMOVED lines=21> */
.L_x_60:
[----:B------:R-:W-:Y:S01]  /*1b50*/  FMUL.FTZ R29, R18, R17 ;  /* 0x00000011121d7220 */ /* 0x000fe20000410000 */
[----:B------:R-:W-:-:S03]  /*1b60*/  FMUL.FTZ R16, R17, 0.5 ;  /* 0x3f00000011107820 */ /* 0x000fc60000410000 */
[----:B------:R-:W-:-:S04]  /*1b70*/  FFMA R0, -R29, R29, R18 ;  /* 0x0000001d1d007223 */ /* 0x000fc80000000112 */
[----:B------:R-:W-:-:S07]  /*1b80*/  FFMA R29, R0, R16, R29 ;  /* 0x00000010001d7223 */ /* 0x000fce000000001d */
.L_x_61:
[----:B------:R-:W-:Y:S05]  /*1b90*/  BSYNC.RECONVERGENT B0 ;  /* 0x0000000000007941 */ /* 0x000fea0003800200 */
.L_x_59:
        /* <DEDUP_REMOVED lines=15> */
.L_x_63:
[----:B------:R-:W-:Y:S05]  /*1c90*/  BSYNC.RECONVERGENT B3 ;  /* 0x0000000000037941 */ /* 0x000fea0003800200 */
.L_x_62:
        /* <DEDUP_REMOVED lines=14> */
.L_x_65:
[----:B------:R-:W-:Y:S05]  /*1d80*/  BSYNC.RECONVERGENT B3 ;  /* 0x0000000000037941 */ /* 0x000fea0003800200 */
.L_x_64:
        /* <DEDUP_REMOVED lines=15> */
.L_x_67:
[----:B------:R-:W-:Y:S05]  /*1e80*/  BSYNC.RECONVERGENT B3 ;  /* 0x0000000000037941 */ /* 0x000fea0003800200 */
.L_x_66:
        /* <DEDUP_REMOVED lines=14> */
.L_x_69:
[----:B------:R-:W-:Y:S05]  /*1f70*/  BSYNC.RECONVERGENT B3 ;  /* 0x0000000000037941 */ /* 0x000fea0003800200 */
.L_x_68:
[----:B------:R-:W-:-:S07]  /*1f80*/  FADD R20, R20, R0 ;  /* 0x0000000014147221 */ /* 0x000fce0000000000 */
.L_x_58:
[----:B------:R-:W-:Y:S05]  /*1f90*/  BSYNC.RECONVERGENT B2 ;  /* 0x0000000000027941 */ /* 0x000fea0003800200 */
.L_x_57:
[----:B------:R-:W-:Y:S01]  /*1fa0*/  IADD3 R0, PT, PT, R26, 0x1, RZ ;  /* 0x000000011a007810 */ /* 0x000fe20007ffe0ff */
[----:B------:R-:W-:Y:S03]  /*1fb0*/  BSSY.RECONVERGENT B2, `(.L_x_70) ;  /* 0x000005b000027945 */ /* 0x000fe60003800200 */
[----:B------:R-:W-:-:S13]  /*1fc0*/  ISETP.NE.AND P0, PT, R0, R15, PT ;  /* 0x0000000f0000720c */ /* 0x000fda0003f05270 */
        /* <DEDUP_REMOVED lines=21> */
.L_x_73:
[----:B------:R-:W-:Y:S01]  /*2120*/  FMUL.FTZ R29, R18, R17 ;  /* 0x00000011121d7220 */ /* 0x000fe20000410000 */
[----:B------:R-:W-:-:S03]  /*2130*/  FMUL.FTZ R16, R17, 0.5 ;  /* 0x3f00000011107820 */ /* 0x000fc60000410000 */
[----:B------:R-:W-:-:S04]  /*2140*/  FFMA R0, -R29, R29, R18 ;  /* 0x0000001d1d007223 */ /* 0x000fc80000000112 */
[----:B------:R-:W-:-:S07]  /*2150*/  FFMA R29, R0, R16, R29 ;  /* 0x00000010001d7223 */ /* 0x000fce000000001d */
.L_x_74:
[----:B------:R-:W-:Y:S05]  /*2160*/  BSYNC.RECONVERGENT B0 ;  /* 0x0000000000007941 */ /* 0x000fea0003800200 */
.L_x_72:
        /* <DEDUP_REMOVED lines=15> */
.L_x_76:
[----:B------:R-:W-:Y:S05]  /*2260*/  BSYNC.RECONVERGENT B3 ;  /* 0x0000000000037941 */ /* 0x000fea0003800200 */
.L_x_75:
        /* <DEDUP_REMOVED lines=14> */
.L_x_78:
[----:B------:R-:W-:Y:S05]  /*2350*/  BSYNC.RECONVERGENT B3 ;  /* 0x0000000000037941 */ /* 0x000fea0003800200 */
.L_x_77:
        /* <DEDUP_REMOVED lines=15> */
.L_x_80:
[----:B------:R-:W-:Y:S05]  /*2450*/  BSYNC.RECONVERGENT B3 ;  /* 0x0000000000037941 */ /* 0x000fea0003800200 */
.L_x_79:
        /* <DEDUP_REMOVED lines=14> */
.L_x_82:
[----:B------:R-:W-:Y:S05]  /*2540*/  BSYNC.RECONVERGENT B3 ;  /* 0x0000000000037941 */ /* 0x000fea0003800200 */
.L_x_81:
[----:B------:R-:W-:-:S07]  /*2550*/  FADD R20, R20, R0 ;  /* 0x0000000014147221 */ /* 0x000fce0000000000 */
.L_x_71:
[----:B------:R-:W-:Y:S05]  /*2560*/  BSYNC.RECONVERGENT B2 ;  /* 0x0000000000027941 */ /* 0x000fea0003800200 */
.L_x_70:
[----:B------:R-:W-:-:S07]  /*2570*/  IADD3 R26, PT, PT, R26, 0x2, RZ ;  /* 0x000000021a1a7810 */ /* 0x000fce0007ffe0ff */
.L_x_56:
[----:B------:R-:W0:Y:S01]  /*2580*/  LDC R0, c[0x0][0x390] ;  /* 0x0000e400ff007b82 */ /* 0x000e220000000800 */
[----:B------:R-:W-:Y:S01]  /*2590*/  ISETP.NE.AND P0, PT, R26, R15, PT ;  /* 0x0000000f1a00720c */ /* 0x000fe20003f05270 */
[----:B------:R-:W-:Y:S01]  /*25a0*/  BSSY.RECONVERGENT B2, `(.L_x_55) ;  /* 0x000005e000027945 */ /* 0x000fe20003800200 */
[----:B0-----:R-:W-:-:S04]  /*25b0*/  LOP3.LUT R0, R0, 0x1, RZ, 0xc0, !PT ;  /* 0x0000000100007812 */ /* 0x001fc800078ec0ff */
[----:B------:R-:W-:-:S13]  /*25c0*/  ISETP.NE.U32.OR P0, PT, R0, 0x1, !P0 ;  /* 0x000000010000780c */ /* 0x000fda0004705470 */
[----:B------:R-:W-:Y:S05]  /*25d0*/  @P0 BRA `(.L_x_83) ;  /* 0x0000000400680947 */ /* 0x000fea0003800000 */
[----:B------:R-:W0:Y:S02]  /*25e0*/  LDC.64 R16, c[0x0][0x380] ;  /* 0x0000e000ff107b82 */ /* 0x000e240000000a00 */
[----:B0-----:R-:W-:-:S05]  /*25f0*/  IMAD.WIDE.U32 R16, R26, 0x30, R16 ;  /* 0x000000301a107825 */ /* 0x001fca00078e0010 */
        /* <DEDUP_REMOVED lines=20> */
.L_x_85:
[----:B------:R-:W-:Y:S01]  /*2740*/  FMUL.FTZ R29, R18, R19 ;  /* 0x00000013121d7220 */ /* 0x000fe20000410000 */
[----:B------:R-:W-:-:S03]  /*2750*/  FMUL.FTZ R16, R19, 0.5 ;  /* 0x3f00000013107820 */ /* 0x000fc60000410000 */
[----:B------:R-:W-:-:S04]  /*2760*/  FFMA R0, -R29, R29, R18 ;  /* 0x0000001d1d007223 */ /* 0x000fc80000000112 */
[----:B------:R-:W-:-:S07]  /*2770*/  FFMA R29, R0, R16, R29 ;  /* 0x00000010001d7223 */ /* 0x000fce000000001d */
.L_x_86:
[----:B------:R-:W-:Y:S05]  /*2780*/  BSYNC.RECONVERGENT B0 ;  /* 0x0000000000007941 */ /* 0x000fea0003800200 */
.L_x_84:
        /* <DEDUP_REMOVED lines=15> */
.L_x_88:
[----:B------:R-:W-:Y:S05]  /*2880*/  BSYNC.RECONVERGENT B3 ;  /* 0x0000000000037941 */ /* 0x000fea0003800200 */
.L_x_87:
        /* <DEDUP_REMOVED lines=14> */
.L_x_90:
[----:B------:R-:W-:Y:S05]  /*2970*/  BSYNC.RECONVERGENT B3 ;  /* 0x0000000000037941 */ /* 0x000fea0003800200 */
.L_x_89:
        /* <DEDUP_REMOVED lines=15> */
.L_x_92:
[----:B------:R-:W-:Y:S05]  /*2a70*/  BSYNC.RECONVERGENT B3 ;  /* 0x0000000000037941 */ /* 0x000fea0003800200 */
.L_x_91:
        /* <DEDUP_REMOVED lines=14> */
.L_x_94:
[----:B------:R-:W-:Y:S05]  /*2b60*/  BSYNC.RECONVERGENT B3 ;  /* 0x0000000000037941 */ /* 0x000fea0003800200 */
.L_x_93:
[----:B------:R-:W-:-:S07]  /*2b70*/  FADD R20, R20, R0 ;  /* 0x0000000014147221 */ /* 0x000fce0000000000 */
.L_x_83:
[----:B------:R-:W-:Y:S05]  /*2b80*/  BSYNC.RECONVERGENT B2 ;  /* 0x0000000000027941 */ /* 0x000fea0003800200 */
.L_x_55:
[----:B------:R-:W0:Y:S01]  /*2b90*/  LDCU UR4, c[0x0][0x394] ;  /* 0x00007280ff0477ac */ /* 0x000e220008000800 */
[----:B-----5:R-:W1:Y:S01]  /*2ba0*/  MUFU.RCP R0, R3 ;  /* 0x0000000300007308 */ /* 0x020e620000001000 */
[----:B------:R-:W-:Y:S01]  /*2bb0*/  BSSY.RECONVERGENT B2, `(.L_x_95) ;  /* 0x000000d000027945 */ /* 0x000fe20003800200 */
[----:B0-----:R-:W-:Y:S01]  /*2bc0*/  FMUL R25, R23, UR4 ;  /* 0x0000000417197c20 */ /* 0x001fe20008400000 */
[----:B-1----:R-:W-:-:S05]  /*2bd0*/  FFMA R11, -R3, R0, 1 ;  /* 0x3f800000030b7423 */ /* 0x002fca0000000100 */
[----:B------:R-:W0:Y:S01]  /*2be0*/  FCHK P0, R25, R3 ;  /* 0x0000000319007302 */ /* 0x000e220000000000 */
[----:B------:R-:W-:-:S04]  /*2bf0*/  FFMA R0, R0, R11, R0 ;  /* 0x0000000b00007223 */ /* 0x000fc80000000000 */
[----:B------:R-:W-:-:S04]  /*2c00*/  FFMA R11, R25, R0, RZ ;  /* 0x00000000190b7223 */ /* 0x000fc800000000ff */
[----:B------:R-:W-:-:S04]  /*2c10*/  FFMA R10, -R3, R11, R25 ;  /* 0x0000000b030a7223 */ /* 0x000fc80000000119 */
[----:B------:R-:W-:Y:S01]  /*2c20*/  FFMA R11, R0, R10, R11 ;  /* 0x0000000a000b7223 */ /* 0x000fe2000000000b */
[----:B0-----:R-:W-:Y:S06]  /*2c30*/  @!P0 BRA `(.L_x_96) ;  /* 0x0000000000108947 */ /* 0x001fec0003800000 */
[----:B------:R-:W-:Y:S02]  /*2c40*/  MOV R0, R3 ;  /* 0x0000000300007202 */ /* 0x000fe40000000f00 */
[----:B------:R-:W-:-:S07]  /*2c50*/  MOV R16, 0x2c70 ;  /* 0x00002c7000107802 */ /* 0x000fce0000000f00 */
[----:B------:R-:W-:Y:S05]  /*2c60*/  CALL.REL.NOINC `($__internal_1_$__cuda_sm3x_div_rn_noftz_f32_slowpath) ;  /* 0x0000000400207944 */ /* 0x000fea0003c00000 */
[----:B------:R-:W-:-:S07]  /*2c70*/  MOV R11, R0 ;  /* 0x00000000000b7202 */ /* 0x000fce0000000f00 */
.L_x_96:
[----:B------:R-:W-:Y:S05]  /*2c80*/  BSYNC.RECONVERGENT B2 ;  /* 0x0000000000027941 */ /* 0x000fea0003800200 */
.L_x_95:
[----:B------:R-:W0:Y:S01]  /*2c90*/  LDCU UR4, c[0x0][0x394] ;  /* 0x00007280ff0477ac */ /* 0x000e220008000800 */
[----:B------:R-:W1:Y:S01]  /*2ca0*/  MUFU.RCP R0, R3 ;  /* 0x0000000300007308 */ /* 0x000e620000001000 */
[----:B------:R-:W-:Y:S01]  /*2cb0*/  BSSY.RECONVERGENT B2, `(.L_x_97) ;  /* 0x000000e000027945 */ /* 0x000fe20003800200 */
[----:B------:R-:W-:Y:S01]  /*2cc0*/  FADD R8, R8, R11 ;  /* 0x0000000b08087221 */ /* 0x000fe20000000000 */
[----:B0-----:R-:W-:Y:S01]  /*2cd0*/  FMUL R25, R24, UR4 ;  /* 0x0000000418197c20 */ /* 0x001fe20008400000 */
[----:B-1----:R-:W-:-:S04]  /*2ce0*/  FFMA R17, -R3, R0, 1 ;  /* 0x3f80000003117423 */ /* 0x002fc80000000100 */
        /* <DEDUP_REMOVED lines=10> */
.L_x_98:
[----:B------:R-:W-:Y:S05]  /*2d90*/  BSYNC.RECONVERGENT B2 ;  /* 0x0000000000027941 */ /* 0x000fea0003800200 */
.L_x_97:
        /* <DEDUP_REMOVED lines=15> */
.L_x_100:
[----:B------:R-:W-:Y:S05]  /*2e90*/  BSYNC.RECONVERGENT B2 ;  /* 0x0000000000027941 */ /* 0x000fea0003800200 */
.L_x_99:
[----:B------:R-:W0:Y:S01]  /*2ea0*/  LDC.64 R10, c[0x0][0x388] ;  /* 0x0000e200ff0a7b82 */ /* 0x000e220000000a00 */
[----:B------:R-:W1:Y:S01]  /*2eb0*/  LDCU UR4, c[0x0][0x394] ;  /* 0x00007280ff0477ac */ /* 0x000e620008000800 */
[----:B------:R-:W-:Y:S01]  /*2ec0*/  FADD R2, R2, R0 ;  /* 0x0000000002027221 */ /* 0x000fe20000000000 */
[----:B-1----:R-:W-:-:S03]  /*2ed0*/  FFMA R4, R9, UR4, R4 ;  /* 0x0000000409047c23 */ /* 0x002fc60008000004 */
[----:B------:R-:W-:Y:S01]  /*2ee0*/  FFMA R5, R2, UR4, R5 ;  /* 0x0000000402057c23 */ /* 0x000fe20008000005 */
[----:B------:R-:W-:Y:S01]  /*2ef0*/  FFMA R13, R8, UR4, R13 ;  /* 0x00000004080d7c23 */ /* 0x000fe2000800000d */
[----:B0-----:R-:W-:-:S05]  /*2f00*/  IMAD.WIDE.U32 R10, R15, 0x30, R10 ;  /* 0x000000300f0a7825 */ /* 0x001fca00078e000a */
[----:B------:R-:W-:Y:S04]  /*2f10*/  STG.E.64 desc[UR10][R10.64+0x28], R6 ;  /* 0x000028060a007986 */ /* 0x000fe8000c101b0a */
[----:B------:R-:W-:Y:S04]  /*2f20*/  STG.E.64 desc[UR10][R10.64+0x8], R4 ;  /* 0x000008040a007986 */ /* 0x000fe8000c101b0a */
[----:B------:R-:W-:Y:S04]  /*2f30*/  STG.E.64 desc[UR10][R10.64+0x10], R8 ;  /* 0x000010080a007986 */ /* 0x000fe8000c101b0a */
[----:B------:R-:W-:Y:S04]  /*2f40*/  STG.E.64 desc[UR10][R10.64+0x18], R2 ;  /* 0x000018020a007986 */ /* 0x000fe8000c101b0a */
[----:B------:R-:W-:Y:S04]  /*2f50*/  STG.E.U8 desc[UR10][R10.64], R14 ;  /* 0x0000000e0a007986 */ /* 0x000fe8000c10110a */
[----:B------:R-:W-:Y:S04]  /*2f60*/  STG.E desc[UR10][R10.64+0x20], R12 ;  /* 0x0000200c0a007986 */ /* 0x000fe8000c10190a */
[----:B------:R-:W-:Y:S01]  /*2f70*/  STG.E desc[UR10][R10.64+0x4], R13 ;  /* 0x0000040d0a007986 */ /* 0x000fe2000c10190a */
[----:B------:R-:W-:Y:S05]  /*2f80*/  EXIT ;  /* 0x000000000000794d */ /* 0x000fea0003800000 */
        .weak           $__internal_0_$__cuda_sm20_sqrt_rn_f32_slowpath
        .type           $__internal_0_$__cuda_sm20_sqrt_rn_f32_slowpath,@function
        .size           $__internal_0_$__cuda_sm20_sqrt_rn_f32_slowpath,($__internal_1_$__cuda_sm3x_div_rn_noftz_f32_slowpath - $__internal_0_$__cuda_sm20_sqrt_rn_f32_slowpath)
$__internal_0_$__cuda_sm20_sqrt_rn_f32_slowpath:
[----:B------:R-:W-:-:S13]  /*2f90*/  LOP3.LUT P0, RZ, R16, 0x7fffffff, RZ, 0xc0, !PT ;  /* 0x7fffffff10ff7812 */ /* 0x000fda000780c0ff */
[----:B------:R-:W-:Y:S01]  /*2fa0*/  @!P0 MOV R25, R16 ;  /* 0x0000001000198202 */ /* 0x000fe20000000f00 */
[----:B------:R-:W-:Y:S06]  /*2fb0*/  @!P0 BRA `(.L_x_101) ;  /* 0x0000000000408947 */ /* 0x000fec0003800000 */
[----:B------:R-:W-:-:S13]  /*2fc0*/  FSETP.GEU.FTZ.AND P0, PT, R16, RZ, PT ;  /* 0x000000ff1000720b */ /* 0x000fda0003f1e000 */
[----:B------:R-:W-:Y:S01]  /*2fd0*/  @!P0 MOV R25, 0x7fffffff ;  /* 0x7fffffff00198802 */ /* 0x000fe20000000f00 */
[----:B------:R-:W-:Y:S06]  /*2fe0*/  @!P0 BRA `(.L_x_101) ;  /* 0x0000000000348947 */ /* 0x000fec0003800000 */
[----:B------:R-:W-:-:S13]  /*2ff0*/  FSETP.GTU.FTZ.AND P0, PT, |R16|, +INF , PT ;  /* 0x7f8000001000780b */ /* 0x000fda0003f1c200 */
[----:B------:R-:W-:Y:S01]  /*3000*/  @P0 FADD.FTZ R25, R16, 1 ;  /* 0x3f80000010190421 */ /* 0x000fe20000010000 */
[----:B------:R-:W-:Y:S06]  /*3010*/  @P0 BRA `(.L_x_101) ;  /* 0x0000000000280947 */ /* 0x000fec0003800000 */
[----:B------:R-:W-:-:S13]  /*3020*/  FSETP.NEU.FTZ.AND P0, PT, |R16|, +INF , PT ;  /* 0x7f8000001000780b */ /* 0x000fda0003f1d200 */
[----:B------:R-:W-:Y:S01]  /*3030*/  @P0 FFMA R22, R16, 1.84467440737095516160e+19, RZ ;  /* 0x5f80000010160823 */ /* 0x000fe200000000ff */
[----:B------:R-:W-:-:S03]  /*3040*/  @!P0 MOV R25, R16 ;  /* 0x0000001000198202 */ /* 0x000fc60000000f00 */
[----:B------:R-:W0:Y:S02]  /*3050*/  @P0 MUFU.RSQ R17, R22 ;  /* 0x0000001600110308 */ /* 0x000e240000001400 */
[----:B0-----:R-:W-:Y:S01]  /*3060*/  @P0 FMUL.FTZ R19, R22, R17 ;  /* 0x0000001116130220 */ /* 0x001fe20000410000 */
[----:B------:R-:W-:-:S03]  /*3070*/  @P0 FMUL.FTZ R17, R17, 0.5 ;  /* 0x3f00000011110820 */ /* 0x000fc60000410000 */
[----:B------:R-:W-:-:S04]  /*3080*/  @P0 FADD.FTZ R18, -R19, -RZ ;  /* 0x800000ff13120221 */ /* 0x000fc80000010100 */
[----:B------:R-:W-:-:S04]  /*3090*/  @P0 FFMA R18, R19, R18, R22 ;  /* 0x0000001213120223 */ /* 0x000fc80000000016 */
[----:B------:R-:W-:-:S04]  /*30a0*/  @P0 FFMA R17, R18, R17, R19 ;  /* 0x0000001112110223 */ /* 0x000fc80000000013 */
[----:B------:R-:W-:-:S07]  /*30b0*/  @P0 FMUL.FTZ R25, R17, 2.3283064365386962891e-10 ;  /* 0x2f80000011190820 */ /* 0x000fce0000410000 */
.L_x_101:
[----:B------:R-:W-:Y:S01]  /*30c0*/  HFMA2 R17, -RZ, RZ, 0, 0 ;  /* 0x00000000ff117431 */ /* 0x000fe200000001ff */
[----:B------:R-:W-:-:S04]  /*30d0*/  MOV R16, R0 ;  /* 0x0000000000107202 */ /* 0x000fc80000000f00 */
[----:B------:R-:W-:Y:S05]  /*30e0*/  RET.REL.NODEC R16 `(_Z4stepP4BodyS0_if) ;  /* 0xffffffcc10c47950 */ /* 0x000fea0003c3ffff */
        .weak           $__internal_1_$__cuda_sm3x_div_rn_noftz_f32_slowpath
        .type           $__internal_1_$__cuda_sm3x_div_rn_noftz_f32_slowpath,@function
        .size           $__internal_1_$__cuda_sm3x_div_rn_noftz_f32_slowpath,(.L_x_115 - $__internal_1_$__cuda_sm3x_div_rn_noftz_f32_slowpath)
$__internal_1_$__cuda_sm3x_div_rn_noftz_f32_slowpath:
[----:B------:R-:W-:Y:S01]  /*30f0*/  SHF.R.U32.HI R17, RZ, 0x17, R0 ;  /* 0x00000017ff117819 */ /* 0x000fe20000011600 */
[----:B------:R-:W-:Y:S01]  /*3100*/  BSSY.RECONVERGENT B0, `(.L_x_102) ;  /* 0x0000064000007945 */ /* 0x000fe20003800200 */
[----:B------:R-:W-:Y:S02]  /*3110*/  SHF.R.U32.HI R22, RZ, 0x17, R25 ;  /* 0x00000017ff167819 */ /* 0x000fe40000011619 */
[----:B------:R-:W-:Y:S02]  /*3120*/  LOP3.LUT R17, R17, 0xff, RZ, 0xc0, !PT ;  /* 0x000000ff11117812 */ /* 0x000fe400078ec0ff */
[----:B------:R-:W-:Y:S02]  /*3130*/  LOP3.LUT R22, R22, 0xff, RZ, 0xc0, !PT ;  /* 0x000000ff16167812 */ /* 0x000fe400078ec0ff */
[----:B------:R-:W-:Y:S02]  /*3140*/  IADD3 R18, PT, PT, R17, -0x1, RZ ;  /* 0xffffffff11127810 */ /* 0x000fe40007ffe0ff */
[----:B------:R-:W-:-:S02]  /*3150*/  IADD3 R19, PT, PT, R22, -0x1, RZ ;  /* 0xffffffff16137810 */ /* 0x000fc40007ffe0ff */
[----:B------:R-:W-:-:S04]  /*3160*/  ISETP.GT.U32.AND P0, PT, R18, 0xfd, PT ;  /* 0x000000fd1200780c */ /* 0x000fc80003f04070 */
[----:B------:R-:W-:-:S13]  /*3170*/  ISETP.GT.U32.OR P0, PT, R19, 0xfd, P0 ;  /* 0x000000fd1300780c */ /* 0x000fda0000704470 */
[----:B------:R-:W-:Y:S01]  /*3180*/  @!P0 MOV R18, RZ ;  /* 0x000000ff00128202 */ /* 0x000fe20000000f00 */
[----:B------:R-:W-:Y:S06]  /*3190*/  @!P0 BRA `(.L_x_103) ;  /* 0x0000000000648947 */ /* 0x000fec0003800000 */
[----:B------:R-:W-:Y:S02]  /*31a0*/  FSETP.GTU.FTZ.AND P0, PT, |R25|, +INF , PT ;  /* 0x7f8000001900780b */ /* 0x000fe40003f1c200 */
[----:B------:R-:W-:-:S04]  /*31b0*/  FSETP.GTU.FTZ.AND P1, PT, |R0|, +INF , PT ;  /* 0x7f8000000000780b */ /* 0x000fc80003f3c200 */
[----:B------:R-:W-:-:S13]  /*31c0*/  PLOP3.LUT P0, PT, P0, P1, PT, 0xf8, 0x8f ;  /* 0x00000000008f781c */ /* 0x000fda0000703f70 */
[----:B------:R-:W-:Y:S05]  /*31d0*/  @P0 BRA `(.L_x_104) ;  /* 0x0000000400540947 */ /* 0x000fea0003800000 */
[----:B------:R-:W-:-:S13]  /*31e0*/  LOP3.LUT P0, RZ, R0, 0x7fffffff, R25, 0xc8, !PT ;  /* 0x7fffffff00ff7812 */ /* 0x000fda000780c819 */
[----:B------:R-:W-:Y:S05]  /*31f0*/  @!P0 BRA `(.L_x_105) ;  /* 0x0000000400448947 */ /* 0x000fea0003800000 */
[C---:B------:R-:W-:Y:S02]  /*3200*/  FSETP.NEU.FTZ.AND P2, PT, |R25|.reuse, +INF , PT ;  /* 0x7f8000001900780b */ /* 0x040fe40003f5d200 */
[----:B------:R-:W-:Y:S02]  /*3210*/  FSETP.NEU.FTZ.AND P1, PT, |R0|, +INF , PT ;  /* 0x7f8000000000780b */ /* 0x000fe40003f3d200 */
[----:B------:R-:W-:-:S11]  /*3220*/  FSETP.NEU.FTZ.AND P0, PT, |R25|, +INF , PT ;  /* 0x7f8000001900780b */ /* 0x000fd60003f1d200 */
[----:B------:R-:W-:Y:S05]  /*3230*/  @!P1 BRA !P2, `(.L_x_105) ;  /* 0x0000000400349947 */ /* 0x000fea0005000000 */
[----:B------:R-:W-:-:S04]  /*3240*/  LOP3.LUT P2, RZ, R25, 0x7fffffff, RZ, 0xc0, !PT ;  /* 0x7fffffff19ff7812 */ /* 0x000fc8000784c0ff */
[----:B------:R-:W-:-:S13]  /*3250*/  PLOP3.LUT P1, PT, P1, P2, PT, 0x2f, 0xf2 ;  /* 0x0000000000f2781c */ /* 0x000fda0000f24577 */
[----:B------:R-:W-:Y:S05]  /*3260*/  @P1 BRA `(.L_x_106) ;  /* 0x0000000400201947 */ /* 0x000fea0003800000 */
[----:B------:R-:W-:-:S04]  /*3270*/  LOP3.LUT P1, RZ, R0, 0x7fffffff, RZ, 0xc0, !PT ;  /* 0x7fffffff00ff7812 */ /* 0x000fc8000782c0ff */
[----:B------:R-:W-:-:S13]  /*3280*/  PLOP3.LUT P0, PT, P0, P1, PT, 0x2f, 0xf2 ;  /* 0x0000000000f2781c */ /* 0x000fda0000702577 */
[----:B------:R-:W-:Y:S05]  /*3290*/  @P0 BRA `(.L_x_107) ;  /* 0x0000000400080947 */ /* 0x000fea0003800000 */
[----:B------:R-:W-:-:S04]  /*32a0*/  IADD3 R18, PT, PT, R22, -0x1, RZ ;  /* 0xffffffff16127810 */ /* 0x000fc80007ffe0ff */
[----:B------:R-:W-:Y:S02]  /*32b0*/  ISETP.GE.AND P0, PT, R18, RZ, PT ;  /* 0x000000ff1200720c */ /* 0x000fe40003f06270 */
[----:B------:R-:W-:-:S04]  /*32c0*/  IADD3 R18, PT, PT, R17, -0x1, RZ ;  /* 0xffffffff11127810 */ /* 0x000fc80007ffe0ff */
[----:B------:R-:W-:-:S07]  /*32d0*/  ISETP.GE.AND P1, PT, R18, RZ, PT ;  /* 0x000000ff1200720c */ /* 0x000fce0003f26270 */
[----:B------:R-:W-:Y:S01]  /*32e0*/  @P0 MOV R18, RZ ;  /* 0x000000ff00120202 */ /* 0x000fe20000000f00 */
[----:B------:R-:W-:Y:S01]  /*32f0*/  @!P0 FFMA R25, R25, 1.84467440737095516160e+19, RZ ;  /* 0x5f80000019198823 */ /* 0x000fe200000000ff */
[----:B------:R-:W-:-:S04]  /*3300*/  @!P0 MOV R18, 0xffffffc0 ;  /* 0xffffffc000128802 */ /* 0x000fc80000000f00 */
[----:B------:R-:W-:Y:S01]  /*3310*/  @!P1 FFMA R0, R0, 1.84467440737095516160e+19, RZ ;  /* 0x5f80000000009823 */ /* 0x000fe200000000ff */
[----:B------:R-:W-:-:S07]  /*3320*/  @!P1 IADD3 R18, PT, PT, R18, 0x40, RZ ;  /* 0x0000004012129810 */ /* 0x000fce0007ffe0ff */
.L_x_103:
[----:B------:R-:W-:Y:S01]  /*3330*/  LEA R35, R17, 0xc0800000, 0x17 ;  /* 0xc080000011237811 */ /* 0x000fe200078eb8ff */
[----:B------:R-:W-:Y:S01]  /*3340*/  BSSY.RECONVERGENT B1, `(.L_x_108) ;  /* 0x0000036000017945 */ /* 0x000fe20003800200 */
[----:B------:R-:W-:Y:S02]  /*3350*/  IADD3 R22, PT, PT, R22, -0x7f, RZ ;  /* 0xffffff8116167810 */ /* 0x000fe40007ffe0ff */
[----:B------:R-:W-:-:S03]  /*3360*/  IADD3 R35, PT, PT, -R35, R0, RZ ;  /* 0x0000000023237210 */ /* 0x000fc60007ffe1ff */
[----:B------:R-:W-:Y:S01]  /*3370*/  IMAD R0, R22, -0x800000, R25 ;  /* 0xff80000016007824 */ /* 0x000fe200078e0219 */
[----:B------:R-:W0:Y:S01]  /*3380*/  MUFU.RCP R28, R35 ;  /* 0x00000023001c7308 */ /* 0x000e220000001000 */
[----:B------:R-:W-:-:S04]  /*3390*/  FADD.FTZ R19, -R35, -RZ ;  /* 0x800000ff23137221 */ /* 0x000fc80000010100 */
[----:B0-----:R-:W-:-:S04]  /*33a0*/  FFMA R27, R28, R19, 1 ;  /* 0x3f8000001c1b7423 */ /* 0x001fc80000000013 */
[----:B------:R-:W-:-:S04]  /*33b0*/  FFMA R25, R28, R27, R28 ;  /* 0x0000001b1c197223 */ /* 0x000fc8000000001c */
[----:B------:R-:W-:-:S04]  /*33c0*/  FFMA R28, R0, R25, RZ ;  /* 0x00000019001c7223 */ /* 0x000fc800000000ff */
[----:B------:R-:W-:-:S04]  /*33d0*/  FFMA R27, R19, R28, R0 ;  /* 0x0000001c131b7223 */ /* 0x000fc80000000000 */
[----:B------:R-:W-:Y:S01]  /*33e0*/  FFMA R28, R25, R27, R28 ;  /* 0x0000001b191c7223 */ /* 0x000fe2000000001c */
[----:B------:R-:W-:-:S03]  /*33f0*/  IADD3 R27, PT, PT, R22, 0x7f, -R17 ;  /* 0x0000007f161b7810 */ /* 0x000fc60007ffe811 */
[----:B------:R-:W-:Y:S01]  /*3400*/  FFMA R19, R19, R28, R0 ;  /* 0x0000001c13137223 */ /* 0x000fe20000000000 */
[----:B------:R-:W-:-:S03]  /*3410*/  IADD3 R27, PT, PT, R27, R18, RZ ;  /* 0x000000121b1b7210 */ /* 0x000fc60007ffe0ff */
[----:B------:R-:W-:-:S05]  /*3420*/  FFMA R0, R25, R19, R28 ;  /* 0x0000001319007223 */ /* 0x000fca000000001c */
[----:B------:R-:W-:-:S04]  /*3430*/  SHF.R.U32.HI R17, RZ, 0x17, R0 ;  /* 0x00000017ff117819 */ /* 0x000fc80000011600 */
[----:B------:R-:W-:-:S04]  /*3440*/  LOP3.LUT R18, R17, 0xff, RZ, 0xc0, !PT ;  /* 0x000000ff11127812 */ /* 0x000fc800078ec0ff */
[----:B------:R-:W-:-:S04]  /*3450*/  IADD3 R17, PT, PT, R18, R27, RZ ;  /* 0x0000001b12117210 */ /* 0x000fc80007ffe0ff */
[----:B------:R-:W-:-:S04]  /*3460*/  IADD3 R18, PT, PT, R17, -0x1, RZ ;  /* 0xffffffff11127810 */ /* 0x000fc80007ffe0ff */
[----:B------:R-:W-:-:S13]  /*3470*/  ISETP.GE.U32.AND P0, PT, R18, 0xfe, PT ;  /* 0x000000fe1200780c */ /* 0x000fda0003f06070 */
[----:B------:R-:W-:Y:S05]  /*3480*/  @!P0 BRA `(.L_x_109) ;  /* 0x0000000000808947 */ /* 0x000fea0003800000 */
[----:B------:R-:W-:-:S13]  /*3490*/  ISETP.GT.AND P0, PT, R17, 0xfe, PT ;  /* 0x000000fe1100780c */ /* 0x000fda0003f04270 */
[----:B------:R-:W-:Y:S05]  /*34a0*/  @P0 BRA `(.L_x_110) ;  /* 0x00000000006c0947 */ /* 0x000fea0003800000 */
[----:B------:R-:W-:-:S13]  /*34b0*/  ISETP.GE.AND P0, PT, R17, 0x1, PT ;  /* 0x000000011100780c */ /* 0x000fda0003f06270 */
[----:B------:R-:W-:Y:S05]  /*34c0*/  @P0 BRA `(.L_x_111) ;  /* 0x0000000000740947 */ /* 0x000fea0003800000 */
[----:B------:R-:W-:Y:S02]  /*34d0*/  ISETP.GE.AND P0, PT, R17, -0x18, PT ;  /* 0xffffffe81100780c */ /* 0x000fe40003f06270 */
[----:B------:R-:W-:-:S11]  /*34e0*/  LOP3.LUT R0, R0, 0x80000000, RZ, 0xc0, !PT ;  /* 0x8000000000007812 */ /* 0x000fd600078ec0ff */
[----:B------:R-:W-:Y:S05]  /*34f0*/  @!P0 BRA `(.L_x_111) ;  /* 0x0000000000688947 */ /* 0x000fea0003800000 */
[CCC-:B------:R-:W-:Y:S01]  /*3500*/  FFMA.RZ R18, R25.reuse, R19.reuse, R28.reuse ;  /* 0x0000001319127223 */ /* 0x1c0fe2000000c01c */
[CCC-:B------:R-:W-:Y:S01]  /*3510*/  FFMA.RP R22, R25.reuse, R19.reuse, R28.reuse ;  /* 0x0000001319167223 */ /* 0x1c0fe2000000801c */
[----:B------:R-:W-:Y:S01]  /*3520*/  FFMA.RM R25, R25, R19, R28 ;  /* 0x0000001319197223 */ /* 0x000fe2000000401c */
[C---:B------:R-:W-:Y:S02]  /*3530*/  IADD3 R19, PT, PT, R17.reuse, 0x20, RZ ;  /* 0x0000002011137810 */ /* 0x040fe40007ffe0ff */
[----:B------:R-:W-:Y:S02]  /*3540*/  LOP3.LUT R18, R18, 0x7fffff, RZ, 0xc0, !PT ;  /* 0x007fffff12127812 */ /* 0x000fe400078ec0ff */
[C---:B------:R-:W-:Y:S02]  /*3550*/  ISETP.NE.AND P2, PT, R17.reuse, RZ, PT ;  /* 0x000000ff1100720c */ /* 0x040fe40003f45270 */
[----:B------:R-:W-:Y:S02]  /*3560*/  LOP3.LUT R18, R18, 0x800000, RZ, 0xfc, !PT ;  /* 0x0080000012127812 */ /* 0x000fe400078efcff */
[----:B------:R-:W-:-:S02]  /*3570*/  ISETP.NE.AND P1, PT, R17, RZ, PT ;  /* 0x000000ff1100720c */ /* 0x000fc40003f25270 */
[----:B------:R-:W-:Y:S02]  /*3580*/  IADD3 R17, PT, PT, -R17, RZ, RZ ;  /* 0x000000ff11117210 */ /* 0x000fe40007ffe1ff */
[----:B------:R-:W-:Y:S02]  /*3590*/  SHF.L.U32 R19, R18, R19, RZ ;  /* 0x0000001312137219 */ /* 0x000fe400000006ff */
[----:B------:R-:W-:Y:S02]  /*35a0*/  FSETP.NEU.FTZ.AND P0, PT, R22, R25, PT ;  /* 0x000000191600720b */ /* 0x000fe40003f1d000 */
[----:B------:R-:W-:Y:S02]  /*35b0*/  SEL R17, R17, RZ, P2 ;  /* 0x000000ff11117207 */ /* 0x000fe40001000000 */
[----:B------:R-:W-:Y:S02]  /*35c0*/  ISETP.NE.AND P1, PT, R19, RZ, P1 ;  /* 0x000000ff1300720c */ /* 0x000fe40000f25270 */
[----:B------:R-:W-:-:S02]  /*35d0*/  SHF.R.U32.HI R22, RZ, R17, R18 ;  /* 0x00000011ff167219 */ /* 0x000fc40000011612 */
[----:B------:R-:W-:Y:S02]  /*35e0*/  PLOP3.LUT P0, PT, P0, P1, PT, 0xf8, 0x8f ;  /* 0x00000000008f781c */ /* 0x000fe40000703f70 */
[----:B------:R-:W-:Y:S02]  /*35f0*/  SHF.R.U32.HI R18, RZ, 0x1, R22 ;  /* 0x00000001ff127819 */ /* 0x000fe40000011616 */
[----:B------:R-:W-:-:S04]  /*3600*/  SEL R17, RZ, 0x1, !P0 ;  /* 0x00000001ff117807 */ /* 0x000fc80004000000 */
[----:B------:R-:W-:-:S04]  /*3610*/  LOP3.LUT R17, R17, 0x1, R18, 0xf8, !PT ;  /* 0x0000000111117812 */ /* 0x000fc800078ef812 */
[----:B------:R-:W-:-:S04]  /*3620*/  LOP3.LUT R17, R17, R22, RZ, 0xc0, !PT ;  /* 0x0000001611117212 */ /* 0x000fc800078ec0ff */
[----:B------:R-:W-:-:S04]  /*3630*/  IADD3 R17, PT, PT, R18, R17, RZ ;  /* 0x0000001112117210 */ /* 0x000fc80007ffe0ff */
[----:B------:R-:W-:Y:S01]  /*3640*/  LOP3.LUT R0, R17, R0, RZ, 0xfc, !PT ;  /* 0x0000000011007212 */ /* 0x000fe200078efcff */
[----:B------:R-:W-:Y:S06]  /*3650*/  BRA `(.L_x_111) ;  /* 0x0000000000107947 */ /* 0x000fec0003800000 */
.L_x_110:
[----:B------:R-:W-:-:S04]  /*3660*/  LOP3.LUT R0, R0, 0x80000000, RZ, 0xc0, !PT ;  /* 0x8000000000007812 */ /* 0x000fc800078ec0ff */
[----:B------:R-:W-:Y:S01]  /*3670*/  LOP3.LUT R0, R0, 0x7f800000, RZ, 0xfc, !PT ;  /* 0x7f80000000007812 */ /* 0x000fe200078efcff */
[----:B------:R-:W-:Y:S06]  /*3680*/  BRA `(.L_x_111) ;  /* 0x0000000000047947 */ /* 0x000fec0003800000 */
.L_x_109:
[----:B------:R-:W-:-:S07]  /*3690*/  LEA R0, R27, R0, 0x17 ;  /* 0x000000001b007211 */ /* 0x000fce00078eb8ff */
.L_x_111:
[----:B------:R-:W-:Y:S05]  /*36a0*/  BSYNC.RECONVERGENT B1 ;  /* 0x0000000000017941 */ /* 0x000fea0003800200 */
.L_x_108:
[----:B------:R-:W-:Y:S05]  /*36b0*/  BRA `(.L_x_112) ;  /* 0x0000000000207947 */ /* 0x000fea0003800000 */
.L_x_107:
[----:B------:R-:W-:-:S04]  /*36c0*/  LOP3.LUT R0, R0, 0x80000000, R25, 0x48, !PT ;  /* 0x8000000000007812 */ /* 0x000fc800078e4819 */
[----:B------:R-:W-:Y:S01]  /*36d0*/  LOP3.LUT R0, R0, 0x7f800000, RZ, 0xfc, !PT ;  /* 0x7f80000000007812 */ /* 0x000fe200078efcff */
[----:B------:R-:W-:Y:S06]  /*36e0*/  BRA `(.L_x_112) ;  /* 0x0000000000147947 */ /* 0x000fec0003800000 */
.L_x_106:
[----:B------:R-:W-:Y:S01]  /*36f0*/  LOP3.LUT R0, R0, 0x80000000, R25, 0x48, !PT ;  /* 0x8000000000007812 */ /* 0x000fe200078e4819 */
[----:B------:R-:W-:Y:S06]  /*3700*/  BRA `(.L_x_112) ;  /* 0x00000000000c7947 */ /* 0x000fec0003800000 */
.L_x_105:
[----:B------:R-:W0:Y:S01]  /*3710*/  MUFU.RSQ R0, -QNAN ;  /* 0xffc0000000007908 */ /* 0x000e220000001400 */
[----:B------:R-:W-:Y:S05]  /*3720*/  BRA `(.L_x_112) ;  /* 0x0000000000047947 */ /* 0x000fea0003800000 */
.L_x_104:
[----:B------:R-:W-:-:S07]  /*3730*/  FADD.FTZ R0, R25, R0 ;  /* 0x0000000019007221 */ /* 0x000fce0000010000 */
.L_x_112:
[----:B------:R-:W-:Y:S05]  /*3740*/  BSYNC.RECONVERGENT B0 ;  /* 0x0000000000007941 */ /* 0x000fea0003800200 */
.L_x_102:
[----:B------:R-:W-:-:S04]  /*3750*/  HFMA2 R17, -RZ, RZ, 0, 0 ;  /* 0x00000000ff117431 */ /* 0x000fc800000001ff */
[----:B0-----:R-:W-:Y:S05]  /*3760*/  RET.REL.NODEC R16 `(_Z4stepP4BodyS0_if) ;  /* 0xffffffc810247950 */ /* 0x001fea0003c3ffff */
.L_x_113:
        /* <DEDUP_REMOVED lines=9> */
.L_x_115:


//--------------------- .nv.shared.reserved.0     --------------------------
	.section	.nv.shared.reserved.0,"aw",@nobits
	.weak		__nv_reservedSMEM_offset_0_alias
	.size		__nv_reservedSMEM_offset_0_alias, 0, 64
	.other		__nv_reservedSMEM_offset_0_alias,@"STO_CUDA_RESERVED_SHARED STV_DEFAULT"
__nv_reservedSMEM_offset_0_alias:
	.zero		0
	.zero		64


//--------------------- .nv.constant0._Z18prepareForNextStepP4BodyS0_i --------------------------
	.section	.nv.constant0._Z18prepareForNextStepP4BodyS0_i,"a",@progbits
	.sectionflags	@""
	.align	4
.nv.constant0._Z18prepareForNextStepP4BodyS0_i:
	.zero		916


//--------------------- .nv.constant0._Z4stepP4BodyS0_if --------------------------
	.section	.nv.constant0._Z4stepP4BodyS0_if,"a",@progbits
	.sectionflags	@""
	.align	4
.nv.constant0._Z4stepP4BodyS0_if:
	.zero		920


//--------------------- SYMBOLS --------------------------

	.type		.nv.reservedSmem.offset0,@object
	.size		.nv.reservedSmem.offset0,0x4
